//
// Generated by NVIDIA NVVM Compiler
//
// Compiler Build ID: CL-36424714
// Cuda compilation tools, release 13.0, V13.0.88
// Based on NVVM 20.0.0
//

.version 9.0
.target sm_100
.address_size 64

	// .globl	_Z17range_view_kernelPKfPii

.visible .entry _Z17range_view_kernelPKfPii(
	.param .u64 .ptr .align 1 _Z17range_view_kernelPKfPii_param_0,
	.param .u64 .ptr .align 1 _Z17range_view_kernelPKfPii_param_1,
	.param .u32 _Z17range_view_kernelPKfPii_param_2
)
{
	.reg .pred 	%p<9>;
	.reg .b32 	%r<23>;
	.reg .b32 	%f<62>;
	.reg .b64 	%rd<9>;
	.reg .b64 	%fd<9>;

	ld.param.u64 	%rd1, [_Z17range_view_kernelPKfPii_param_0];
	ld.param.u64 	%rd2, [_Z17range_view_kernelPKfPii_param_1];
	ld.param.u32 	%r2, [_Z17range_view_kernelPKfPii_param_2];
	mov.u32 	%r3, %ctaid.x;
	mov.u32 	%r4, %ntid.x;
	mov.u32 	%r5, %tid.x;
	mad.lo.s32 	%r1, %r3, %r4, %r5;
	setp.ge.s32 	%p1, %r1, %r2;
	@%p1 bra 	$L__BB0_2;
	cvta.to.global.u64 	%rd3, %rd1;
	cvta.to.global.u64 	%rd4, %rd2;
	mul.lo.s32 	%r6, %r1, 3;
	mul.wide.s32 	%rd5, %r6, 4;
	add.s64 	%rd6, %rd3, %rd5;
	ld.global.f32 	%f1, [%rd6];
	ld.global.f32 	%f2, [%rd6+4];
	ld.global.f32 	%f3, [%rd6+8];
	mul.f32 	%f4, %f2, %f2;
	fma.rn.f32 	%f5, %f1, %f1, %f4;
	sqrt.rn.f32 	%f6, %f5;
	div.rn.f32 	%f7, %f2, %f6;
	abs.f32 	%f8, %f7;
	fma.rn.f32 	%f9, %f8, 0fBF000000, 0f3F000000;
	rsqrt.approx.ftz.f32 	%f10, %f9;
	mul.f32 	%f11, %f10, %f9;
	mul.f32 	%f12, %f10, 0fBF000000;
	fma.rn.f32 	%f13, %f11, %f12, 0f3F000000;
	fma.rn.f32 	%f14, %f11, %f13, %f11;
	setp.eq.f32 	%p2, %f8, 0f3F800000;
	selp.f32 	%f15, 0f00000000, %f14, %p2;
	setp.gt.f32 	%p3, %f8, 0f3F0F5C29;
	selp.f32 	%f16, %f15, %f8, %p3;
	mul.f32 	%f17, %f16, %f16;
	fma.rn.f32 	%f18, %f17, 0f3D4DD2F7, 0f3C99CA97;
	fma.rn.f32 	%f19, %f18, %f17, 0f3D3F90E8;
	fma.rn.f32 	%f20, %f19, %f17, 0f3D993CCF;
	fma.rn.f32 	%f21, %f20, %f17, 0f3E2AAC04;
	mul.f32 	%f22, %f17, %f21;
	fma.rn.f32 	%f23, %f22, %f16, %f16;
	mul.f32 	%f24, %f23, 0fC0000000;
	fma.rn.f32 	%f25, 0f3F6EE581, 0f3FD774EB, %f24;
	selp.f32 	%f26, %f25, %f23, %p3;
	setp.num.f32 	%p4, %f26, %f26;
	copysign.f32 	%f27, %f7, %f26;
	selp.f32 	%f28, %f27, %f26, %p4;
	mul.f32 	%f29, %f28, 0f43340000;
	cvt.f64.f32 	%fd1, %f29;
	div.rn.f64 	%fd2, %fd1, 0d400921FB4D12D84A;
	cvt.rn.f32.f64 	%f30, %fd2;
	fma.rn.f32 	%f31, %f3, %f3, %f5;
	sqrt.rn.f32 	%f32, %f31;
	div.rn.f32 	%f33, %f3, %f32;
	abs.f32 	%f34, %f33;
	fma.rn.f32 	%f35, %f34, 0fBF000000, 0f3F000000;
	rsqrt.approx.ftz.f32 	%f36, %f35;
	mul.f32 	%f37, %f36, %f35;
	mul.f32 	%f38, %f36, 0fBF000000;
	fma.rn.f32 	%f39, %f37, %f38, 0f3F000000;
	fma.rn.f32 	%f40, %f37, %f39, %f37;
	setp.eq.f32 	%p5, %f34, 0f3F800000;
	selp.f32 	%f41, 0f00000000, %f40, %p5;
	setp.gt.f32 	%p6, %f34, 0f3F0F5C29;
	selp.f32 	%f42, %f41, %f34, %p6;
	mul.f32 	%f43, %f42, %f42;
	fma.rn.f32 	%f44, %f43, 0f3D4DD2F7, 0f3C99CA97;
	fma.rn.f32 	%f45, %f44, %f43, 0f3D3F90E8;
	fma.rn.f32 	%f46, %f45, %f43, 0f3D993CCF;
	fma.rn.f32 	%f47, %f46, %f43, 0f3E2AAC04;
	mul.f32 	%f48, %f43, %f47;
	fma.rn.f32 	%f49, %f48, %f42, %f42;
	mul.f32 	%f50, %f49, 0fC0000000;
	fma.rn.f32 	%f51, 0f3F6EE581, 0f3FD774EB, %f50;
	selp.f32 	%f52, %f51, %f49, %p6;
	setp.num.f32 	%p7, %f52, %f52;
	copysign.f32 	%f53, %f33, %f52;
	selp.f32 	%f54, %f53, %f52, %p7;
	mul.f32 	%f55, %f54, 0f43340000;
	cvt.f64.f32 	%fd3, %f55;
	div.rn.f64 	%fd4, %fd3, 0d400921FB4D12D84A;
	cvt.rn.f32.f64 	%f56, %fd4;
	setp.lt.f32 	%p8, %f1, 0f00000000;
	mov.f32 	%f57, 0f43340000;
	sub.f32 	%f58, %f57, %f30;
	selp.f32 	%f59, %f58, %f30, %p8;
	add.f32 	%f60, %f59, 0f42B40000;
	cvt.f64.f32 	%fd5, %f60;
	div.rn.f64 	%fd6, %fd5, 0d3FB999999999999A;
	cvt.rzi.s32.f64 	%r7, %fd6;
	mul.hi.s32 	%r8, %r7, -1851608123;
	add.s32 	%r9, %r8, %r7;
	shr.u32 	%r10, %r9, 31;
	shr.s32 	%r11, %r9, 11;
	add.s32 	%r12, %r11, %r10;
	mul.lo.s32 	%r13, %r12, 3600;
	sub.s32 	%r14, %r7, %r13;
	shl.b32 	%r15, %r1, 1;
	mul.wide.s32 	%rd7, %r15, 4;
	add.s64 	%rd8, %rd4, %rd7;
	st.global.u32 	[%rd8], %r14;
	add.f32 	%f61, %f56, 0f42480000;
	cvt.f64.f32 	%fd7, %f61;
	div.rn.f64 	%fd8, %fd7, 0d3FC999999999999A;
	cvt.rzi.s32.f64 	%r16, %fd8;
	mul.hi.s32 	%r17, %r16, 274877907;
	shr.u32 	%r18, %r17, 31;
	shr.s32 	%r19, %r17, 5;
	add.s32 	%r20, %r19, %r18;
	mul.lo.s32 	%r21, %r20, 500;
	sub.s32 	%r22, %r16, %r21;
	st.global.u32 	[%rd8+4], %r22;
$L__BB0_2:
	ret;

}


// ===== COMPILED SASS (sm_100) =====

	.target	sm_100

	.elftype	@"ET_EXEC"


//--------------------- .note.nv.tkinfo           --------------------------
	.section	.note.nv.tkinfo,"",@"SHT_NOTE"
	.sectionflags	@"SHF_NOTE_NV_TKINFO"
	.tkinfo
        /*0018*/ 	.word	0x00000002
        /*0030*/ 	.string	""
        /*0030*/ 	.string	"ptxas"
        /*0030*/ 	.string	"Cuda compilation tools, release 13.0, V13.0.88"
        /*0030*/ 	.string	"Build cuda_13.0.r13.0/compiler.36424714_0"
        /*0030*/ 	.string	"-arch sm_100 -m 64 "



//--------------------- .note.nv.cuinfo           --------------------------
	.section	.note.nv.cuinfo,"",@"SHT_NOTE"
	.sectionflags	@"SHF_NOTE_NV_CUINFO"
        /*0018*/ 	.short	0x0002
        /*001a*/ 	.short	0x0064
        /*001c*/ 	.short	0x0082
	.zero		2


//--------------------- .nv.info                  --------------------------
	.section	.nv.info,"",@"SHT_CUDA_INFO"
	.align	4


	//----- nvinfo : EIATTR_REGCOUNT
	.align		4
        /*0000*/ 	.byte	0x04, 0x2f
        /*0002*/ 	.short	(.L_1 - .L_0)
	.align		4
.L_0:
        /*0004*/ 	.word	index@(_Z17range_view_kernelPKfPii)
        /*0008*/ 	.word	0x0000001c


	//----- nvinfo : EIATTR_FRAME_SIZE
	.align		4
.L_1:
        /*000c*/ 	.byte	0x04, 0x11
        /*000e*/ 	.short	(.L_3 - .L_2)
	.align		4
.L_2:
        /*0010*/ 	.word	index@($__internal_2_$__cuda_sm3x_div_rn_noftz_f32_slowpath)
        /*0014*/ 	.word	0x00000000


	//----- nvinfo : EIATTR_FRAME_SIZE
	.align		4
.L_3:
        /*0018*/ 	.byte	0x04, 0x11
        /*001a*/ 	.short	(.L_5 - .L_4)
	.align		4
.L_4:
        /*001c*/ 	.word	index@($__internal_1_$__cuda_sm20_sqrt_rn_f32_slowpath)
        /*0020*/ 	.word	0x00000000


	//----- nvinfo : EIATTR_FRAME_SIZE
	.align		4
.L_5:
        /*0024*/ 	.byte	0x04, 0x11
        /*0026*/ 	.short	(.L_7 - .L_6)
	.align		4
.L_6:
        /*0028*/ 	.word	index@($__internal_0_$__cuda_sm20_div_rn_f64_full)
        /*002c*/ 	.word	0x00000000


	//----- nvinfo : EIATTR_FRAME_SIZE
	.align		4
.L_7:
        /*0030*/ 	.byte	0x04, 0x11
        /*0032*/ 	.short	(.L_9 - .L_8)
	.align		4
.L_8:
        /*0034*/ 	.word	index@(_Z17range_view_kernelPKfPii)
        /*0038*/ 	.word	0x00000000


	//----- nvinfo : EIATTR_MIN_STACK_SIZE
	.align		4
.L_9:
        /*003c*/ 	.byte	0x04, 0x12
        /*003e*/ 	.short	(.L_11 - .L_10)
	.align		4
.L_10:
        /*0040*/ 	.word	index@(_Z17range_view_kernelPKfPii)
        /*0044*/ 	.word	0x00000000
.L_11:


//--------------------- .nv.compat                --------------------------
	.section	.nv.compat,"",@"SHT_CUDA_COMPAT_INFO"
	.align	4
        /*0000*/ 	.byte	0x02, 0x09, 0x00, 0x00, 0x02, 0x02, 0x01, 0x00, 0x02, 0x05, 0x05, 0x00, 0x03, 0x07, 0x01, 0x01
        /*0010*/ 	.byte	0x02, 0x03, 0x00, 0x00, 0x02, 0x06, 0x01, 0x00, 0x04, 0x0b, 0x08, 0x00, 0x01, 0x00, 0x00, 0x00
        /*0020*/ 	.byte	0x00, 0x00, 0x00, 0x00


//--------------------- .nv.info._Z17range_view_kernelPKfPii --------------------------
	.section	.nv.info._Z17range_view_kernelPKfPii,"",@"SHT_CUDA_INFO"
	.sectionflags	@""
	.align	4


	//----- nvinfo : EIATTR_CUDA_API_VERSION
	.align		4
        /*0000*/ 	.byte	0x04, 0x37
        /*0002*/ 	.short	(.L_13 - .L_12)
.L_12:
        /*0004*/ 	.word	0x00000082


	//----- nvinfo : EIATTR_KPARAM_INFO
	.align		4
.L_13:
        /*0008*/ 	.byte	0x04, 0x17
        /*000a*/ 	.short	(.L_15 - .L_14)
.L_14:
        /*000c*/ 	.word	0x00000000
        /*0010*/ 	.short	0x0002
        /*0012*/ 	.short	0x0010
        /*0014*/ 	.byte	0x00, 0xf0, 0x11, 0x00


	//----- nvinfo : EIATTR_KPARAM_INFO
	.align		4
.L_15:
        /*0018*/ 	.byte	0x04, 0x17
        /*001a*/ 	.short	(.L_17 - .L_16)
.L_16:
        /*001c*/ 	.word	0x00000000
        /*0020*/ 	.short	0x0001
        /*0022*/ 	.short	0x0008
        /*0024*/ 	.byte	0x00, 0xf5, 0x21, 0x00


	//----- nvinfo : EIATTR_KPARAM_INFO
	.align		4
.L_17:
        /*0028*/ 	.byte	0x04, 0x17
        /*002a*/ 	.short	(.L_19 - .L_18)
.L_18:
        /*002c*/ 	.word	0x00000000
        /*0030*/ 	.short	0x0000
        /*0032*/ 	.short	0x0000
        /*0034*/ 	.byte	0x00, 0xf5, 0x21, 0x00


	//----- nvinfo : EIATTR_SPARSE_MMA_MASK
	.align		4
.L_19:
        /*0038*/ 	.byte	0x03, 0x50
        /*003a*/ 	.short	0x0000


	//----- nvinfo : EIATTR_MAXREG_COUNT
	.align		4
        /*003c*/ 	.byte	0x03, 0x1b
        /*003e*/ 	.short	0x00ff


	//----- nvinfo : EIATTR_MERCURY_ISA_VERSION
	.align		4
        /*0040*/ 	.byte	0x03, 0x5f
        /*0042*/ 	.short	0x0101


	//----- nvinfo : EIATTR_VRC_CTA_INIT_COUNT
	.align		4
        /*0044*/ 	.byte	0x02, 0x4a
	.zero		1
	.zero		1


	//----- nvinfo : EIATTR_EXIT_INSTR_OFFSETS
	.align		4
        /*0048*/ 	.byte	0x04, 0x1c
        /*004a*/ 	.short	(.L_21 - .L_20)


	//   ....[0]....
.L_20:
        /*004c*/ 	.word	0x00000070


	//   ....[1]....
        /*0050*/ 	.word	0x00000fd0


	//----- nvinfo : EIATTR_CRS_STACK_SIZE
	.align		4
.L_21:
        /*0054*/ 	.byte	0x04, 0x1e
        /*0056*/ 	.short	(.L_23 - .L_22)
.L_22:
        /*0058*/ 	.word	0x00000000


	//----- nvinfo : EIATTR_CBANK_PARAM_SIZE
	.align		4
.L_23:
        /*005c*/ 	.byte	0x03, 0x19
        /*005e*/ 	.short	0x0014


	//----- nvinfo : EIATTR_PARAM_CBANK
	.align		4
        /*0060*/ 	.byte	0x04, 0x0a
        /*0062*/ 	.short	(.L_25 - .L_24)
	.align		4
.L_24:
        /*0064*/ 	.word	index@(.nv.constant0._Z17range_view_kernelPKfPii)
        /*0068*/ 	.short	0x0380
        /*006a*/ 	.short	0x0014


	//----- nvinfo : EIATTR_SW_WAR
	.align		4
.L_25:
        /*006c*/ 	.byte	0x04, 0x36
        /*006e*/ 	.short	(.L_27 - .L_26)
.L_26:
        /*0070*/ 	.word	0x00000008
.L_27:


//--------------------- .nv.callgraph             --------------------------
	.section	.nv.callgraph,"",@"SHT_CUDA_CALLGRAPH"
	.align	4
	.sectionentsize	8
	.align		4
        /*0000*/ 	.word	0x00000000
	.align		4
        /*0004*/ 	.word	0xffffffff
	.align		4
        /*0008*/ 	.word	0x00000000
	.align		4
        /*000c*/ 	.word	0xfffffffe
	.align		4
        /*0010*/ 	.word	0x00000000
	.align		4
        /*0014*/ 	.word	0xfffffffd
	.align		4
        /*0018*/ 	.word	0x00000000
	.align		4
        /*001c*/ 	.word	0xfffffffc


//--------------------- .text._Z17range_view_kernelPKfPii --------------------------
	.section	.text._Z17range_view_kernelPKfPii,"ax",@progbits
	.align	128
        .global         _Z17range_view_kernelPKfPii
        .type           _Z17range_view_kernelPKfPii,@function
        .size           _Z17range_view_kernelPKfPii,(.L_x_38 - _Z17range_view_kernelPKfPii)
        .other          _Z17range_view_kernelPKfPii,@"STO_CUDA_ENTRY STV_DEFAULT"
_Z17range_view_kernelPKfPii:
.text._Z17range_view_kernelPKfPii:
[----:B------:R-:W-:Y:S01]  /*0000*/  LDC R1, c[0x0][0x37c] ;  /* 0x0000df00ff017b82 */ /* 0x000fe20000000800 */
[----:B------:R-:W0:Y:S07]  /*0010*/  S2R R0, SR_TID.X ;  /* 0x0000000000007919 */ /* 0x000e2e0000002100 */
[----:B------:R-:W0:Y:S01]  /*0020*/  S2UR UR4, SR_CTAID.X ;  /* 0x00000000000479c3 */ /* 0x000e220000002500 */
[----:B------:R-:W1:Y:S07]  /*0030*/  LDCU UR5, c[0x0][0x390] ;  /* 0x00007200ff0577ac */ /* 0x000e6e0008000800 */
[----:B------:R-:W0:Y:S02]  /*0040*/  LDC R7, c[0x0][0x360] ;  /* 0x0000d800ff077b82 */ /* 0x000e240000000800 */
[----:B0-----:R-:W-:-:S05]  /*0050*/  IMAD R7, R7, UR4, R0 ;  /* 0x0000000407077c24 */ /* 0x001fca000f8e0200 */
[----:B-1----:R-:W-:-:S13]  /*0060*/  ISETP.GE.AND P0, PT, R7, UR5, PT ;  /* 0x0000000507007c0c */ /* 0x002fda000bf06270 */
[----:B------:R-:W-:Y:S05]  /*0070*/  @P0 EXIT ;  /* 0x000000000000094d */ /* 0x000fea0003800000 */
[----:B------:R-:W0:Y:S01]  /*0080*/  LDC.64 R8, c[0x0][0x380] ;  /* 0x0000e000ff087b82 */ /* 0x000e220000000a00 */
[----:B------:R-:W1:Y:S01]  /*0090*/  LDCU.64 UR4, c[0x0][0x358] ;  /* 0x00006b00ff0477ac */ /* 0x000e620008000a00 */
[----:B------:R-:W-:-:S04]  /*00a0*/  IMAD R3, R7, 0x3, RZ ;  /* 0x0000000307037824 */ /* 0x000fc800078e02ff */
[----:B0-----:R-:W-:-:S05]  /*00b0*/  IMAD.WIDE R8, R3, 0x4, R8 ;  /* 0x0000000403087825 */ /* 0x001fca00078e0208 */
[----:B-1----:R-:W2:Y:S04]  /*00c0*/  LDG.E R2, desc[UR4][R8.64+0x4] ;  /* 0x0000040408027981 */ /* 0x002ea8000c1e1900 */
[----:B------:R-:W3:Y:S04]  /*00d0*/  LDG.E R6, desc[UR4][R8.64] ;  /* 0x0000000408067981 */ /* 0x000ee8000c1e1900 */
[----:B------:R0:W5:Y:S01]  /*00e0*/  LDG.E R0, desc[UR4][R8.64+0x8] ;  /* 0x0000080408007981 */ /* 0x000162000c1e1900 */
[----:B------:R-:W-:Y:S01]  /*00f0*/  BSSY.RECONVERGENT B0, `(.L_x_0) ;  /* 0x000000f000007945 */ /* 0x000fe20003800200 */
[----:B--2---:R-:W-:-:S04]  /*0100*/  FMUL R5, R2, R2 ;  /* 0x0000000202057220 */ /* 0x004fc80000400000 */
[----:B---3--:R-:W-:-:S04]  /*0110*/  FFMA R5, R6, R6, R5 ;  /* 0x0000000606057223 */ /* 0x008fc80000000005 */
[----:B------:R-:W-:Y:S01]  /*0120*/  VIADD R3, R5, 0xf3000000 ;  /* 0xf300000005037836 */ /* 0x000fe20000000000 */
[----:B------:R0:W1:Y:S04]  /*0130*/  MUFU.RSQ R4, R5 ;  /* 0x0000000500047308 */ /* 0x0000680000001400 */
[----:B------:R-:W-:-:S13]  /*0140*/  ISETP.GT.U32.AND P0, PT, R3, 0x727fffff, PT ;  /* 0x727fffff0300780c */ /* 0x000fda0003f04070 */
[----:B01----:R-:W-:Y:S05]  /*0150*/  @!P0 BRA `(.L_x_1) ;  /* 0x0000000000108947 */ /* 0x003fea0003800000 */
[----:B------:R-:W-:Y:S01]  /*0160*/  IMAD.MOV.U32 R3, RZ, RZ, R5 ;  /* 0x000000ffff037224 */ /* 0x000fe200078e0005 */
[----:B------:R-:W-:-:S07]  /*0170*/  MOV R12, 0x190 ;  /* 0x00000190000c7802 */ /* 0x000fce0000000f00 */
[----:B-----5:R-:W-:Y:S05]  /*0180*/  CALL.REL.NOINC `($__internal_1_$__cuda_sm20_sqrt_rn_f32_slowpath) ;  /* 0x0000001400087944 */ /* 0x020fea0003c00000 */
[----:B------:R-:W-:Y:S05]  /*0190*/  BRA `(.L_x_2) ;  /* 0x0000000000107947 */ /* 0x000fea0003800000 */
.L_x_1:
[----:B------:R-:W-:Y:S01]  /*01a0*/  FMUL.FTZ R8, R5, R4 ;  /* 0x0000000405087220 */ /* 0x000fe20000410000 */
[----:B------:R-:W-:-:S03]  /*01b0*/  FMUL.FTZ R4, R4, 0.5 ;  /* 0x3f00000004047820 */ /* 0x000fc60000410000 */
[----:B------:R-:W-:-:S04]  /*01c0*/  FFMA R3, -R8, R8, R5 ;  /* 0x0000000808037223 */ /* 0x000fc80000000105 */
[----:B------:R-:W-:-:S07]  /*01d0*/  FFMA R3, R3, R4, R8 ;  /* 0x0000000403037223 */ /* 0x000fce0000000008 */
.L_x_2:
[----:B------:R-:W-:Y:S05]  /*01e0*/  BSYNC.RECONVERGENT B0 ;  /* 0x0000000000007941 */ /* 0x000fea0003800200 */
.L_x_0:
[----:B------:R-:W0:Y:S01]  /*01f0*/  MUFU.RCP R4, R3 ;  /* 0x0000000300047308 */ /* 0x000e220000001000 */
[----:B------:R-:W-:Y:S07]  /*0200*/  BSSY.RECONVERGENT B0, `(.L_x_3) ;  /* 0x000000b000007945 */ /* 0x000fee0003800200 */
[----:B------:R-:W1:Y:S01]  /*0210*/  FCHK P0, R2, R3 ;  /* 0x0000000302007302 */ /* 0x000e620000000000 */
[----:B0-----:R-:W-:-:S04]  /*0220*/  FFMA R9, R4, -R3, 1 ;  /* 0x3f80000004097423 */ /* 0x001fc80000000803 */
[----:B------:R-:W-:-:S04]  /*0230*/  FFMA R9, R4, R9, R4 ;  /* 0x0000000904097223 */ /* 0x000fc80000000004 */
[----:B------:R-:W-:-:S04]  /*0240*/  FFMA R4, R2, R9, RZ ;  /* 0x0000000902047223 */ /* 0x000fc800000000ff */
[----:B------:R-:W-:-:S04]  /*0250*/  FFMA R8, R4, -R3, R2 ;  /* 0x8000000304087223 */ /* 0x000fc80000000002 */
[----:B------:R-:W-:Y:S01]  /*0260*/  FFMA R4, R9, R8, R4 ;  /* 0x0000000809047223 */ /* 0x000fe20000000004 */
[----:B-1----:R-:W-:Y:S06]  /*0270*/  @!P0 BRA `(.L_x_4) ;  /* 0x00000000000c8947 */ /* 0x002fec0003800000 */
[----:B------:R-:W-:-:S07]  /*0280*/  MOV R4, 0x2a0 ;  /* 0x000002a000047802 */ /* 0x000fce0000000f00 */
[----:B-----5:R-:W-:Y:S05]  /*0290*/  CALL.REL.NOINC `($__internal_2_$__cuda_sm3x_div_rn_noftz_f32_slowpath) ;  /* 0x0000001400207944 */ /* 0x020fea0003c00000 */
[----:B------:R-:W-:-:S07]  /*02a0*/  IMAD.MOV.U32 R4, RZ, RZ, R8 ;  /* 0x000000ffff047224 */ /* 0x000fce00078e0008 */
.L_x_4:
[----:B------:R-:W-:Y:S05]  /*02b0*/  BSYNC.RECONVERGENT B0 ;  /* 0x0000000000007941 */ /* 0x000fea0003800200 */
.L_x_3:
[----:B------:R-:W-:Y:S01]  /*02c0*/  HFMA2 R3, -RZ, RZ, 1.75, 0 ;  /* 0x3f000000ff037431 */ /* 0x000fe200000001ff */
[C---:B------:R-:W-:Y:S01]  /*02d0*/  FSETP.NEU.AND P1, PT, |R4|.reuse, 1, PT ;  /* 0x3f8000000400780b */ /* 0x040fe20003f2d200 */
[----:B------:R-:W-:Y:S01]  /*02e0*/  MUFU.RCP64H R9, 3.1415920257568359375 ;  /* 0x400921fb00097908 */ /* 0x000fe20000001800 */
[C---:B------:R-:W-:Y:S01]  /*02f0*/  FSETP.GT.AND P0, PT, |R4|.reuse, 0.56000000238418579102, PT ;  /* 0x3f0f5c290400780b */ /* 0x040fe20003f04200 */
[----:B------:R-:W-:Y:S01]  /*0300*/  IMAD.MOV.U32 R15, RZ, RZ, 0x3fd774eb ;  /* 0x3fd774ebff0f7424 */ /* 0x000fe200078e00ff */
[----:B------:R-:W-:Y:S01]  /*0310*/  BSSY.RECONVERGENT B0, `(.L_x_5) ;  /* 0x000002d000007945 */ /* 0x000fe20003800200 */
[----:B------:R-:W-:-:S04]  /*0320*/  FFMA R2, |R4|, -R3, 0.5 ;  /* 0x3f00000004027423 */ /* 0x000fc80000000a03 */
[----:B------:R-:W0:Y:S02]  /*0330*/  MUFU.RSQ R3, R2 ;  /* 0x0000000200037308 */ /* 0x000e240000001400 */
[----:B0-----:R-:W-:Y:S01]  /*0340*/  FMUL R8, R2, R3 ;  /* 0x0000000302087220 */ /* 0x001fe20000400000 */
[----:B------:R-:W-:Y:S01]  /*0350*/  FMUL R3, R3, -0.5 ;  /* 0xbf00000003037820 */ /* 0x000fe20000400000 */
[----:B------:R-:W-:-:S03]  /*0360*/  IMAD.MOV.U32 R2, RZ, RZ, 0x4d12d84a ;  /* 0x4d12d84aff027424 */ /* 0x000fc600078e00ff */
[----:B------:R-:W-:-:S04]  /*0370*/  FFMA R3, R8, R3, 0.5 ;  /* 0x3f00000008037423 */ /* 0x000fc80000000003 */
[----:B------:R-:W-:-:S05]  /*0380*/  FFMA R3, R8, R3, R8 ;  /* 0x0000000308037223 */ /* 0x000fca0000000008 */
[----:B------:R-:W-:-:S04]  /*0390*/  FSEL R3, R3, RZ, P1 ;  /* 0x000000ff03037208 */ /* 0x000fc80000800000 */
[----:B------:R-:W-:Y:S01]  /*03a0*/  FSEL R10, R3, |R4|, P0 ;  /* 0x40000004030a7208 */ /* 0x000fe20000000000 */
[----:B------:R-:W-:-:S04]  /*03b0*/  IMAD.MOV.U32 R3, RZ, RZ, 0x3d4dd2f7 ;  /* 0x3d4dd2f7ff037424 */ /* 0x000fc800078e00ff */
[----:B------:R-:W-:-:S04]  /*03c0*/  FMUL R8, R10, R10 ;  /* 0x0000000a0a087220 */ /* 0x000fc80000400000 */
[----:B------:R-:W-:-:S04]  /*03d0*/  FFMA R3, R8, R3, 0.018773360177874565125 ;  /* 0x3c99ca9708037423 */ /* 0x000fc80000000003 */
[----:B------:R-:W-:-:S04]  /*03e0*/  FFMA R3, R8, R3, 0.046769052743911743164 ;  /* 0x3d3f90e808037423 */ /* 0x000fc80000000003 */
[----:B------:R-:W-:-:S04]  /*03f0*/  FFMA R3, R8, R3, 0.074823014438152313232 ;  /* 0x3d993ccf08037423 */ /* 0x000fc80000000003 */
[----:B------:R-:W-:Y:S01]  /*0400*/  FFMA R11, R8, R3, 0.16667181253433227539 ;  /* 0x3e2aac04080b7423 */ /* 0x000fe20000000003 */
[----:B------:R-:W-:-:S03]  /*0410*/  IMAD.MOV.U32 R3, RZ, RZ, 0x400921fb ;  /* 0x400921fbff037424 */ /* 0x000fc600078e00ff */
[----:B------:R-:W-:Y:S01]  /*0420*/  FMUL R11, R8, R11 ;  /* 0x0000000b080b7220 */ /* 0x000fe20000400000 */
[----:B------:R-:W-:-:S03]  /*0430*/  MOV R8, 0x1 ;  /* 0x0000000100087802 */ /* 0x000fc60000000f00 */
[----:B------:R-:W-:-:S03]  /*0440*/  FFMA R13, R10, R11, R10 ;  /* 0x0000000b0a0d7223 */ /* 0x000fc6000000000a */
[----:B------:R-:W-:Y:S01]  /*0450*/  DFMA R10, R8, -R2, 1 ;  /* 0x3ff00000080a742b */ /* 0x000fe20000000802 */
[----:B------:R-:W-:-:S04]  /*0460*/  FMUL R12, R13, -2 ;  /* 0xc00000000d0c7820 */ /* 0x000fc80000400000 */
[----:B------:R-:W-:-:S03]  /*0470*/  @P0 FFMA R13, R15, 0.93318945169448852539, R12 ;  /* 0x3f6ee5810f0d0823 */ /* 0x000fc6000000000c */
[----:B------:R-:W-:Y:S02]  /*0480*/  DFMA R10, R10, R10, R10 ;  /* 0x0000000a0a0a722b */ /* 0x000fe4000000000a */
[C---:B------:R-:W-:Y:S02]  /*0490*/  FSETP.NAN.AND P0, PT, R13.reuse, R13, PT ;  /* 0x0000000d0d00720b */ /* 0x040fe40003f08000 */
[----:B------:R-:W-:-:S04]  /*04a0*/  LOP3.LUT R4, R13, 0x80000000, R4, 0xb8, !PT ;  /* 0x800000000d047812 */ /* 0x000fc800078eb804 */
[----:B------:R-:W-:Y:S01]  /*04b0*/  DFMA R10, R8, R10, R8 ;  /* 0x0000000a080a722b */ /* 0x000fe20000000008 */
[----:B------:R-:W-:-:S05]  /*04c0*/  FSEL R4, R4, R13, !P0 ;  /* 0x0000000d04047208 */ /* 0x000fca0004000000 */
[----:B------:R-:W-:Y:S02]  /*04d0*/  FMUL R4, R4, 180 ;  /* 0x4334000004047820 */ /* 0x000fe40000400000 */
[C---:B------:R-:W-:Y:S02]  /*04e0*/  DFMA R8, R10.reuse, -R2, 1 ;  /* 0x3ff000000a08742b */ /* 0x040fe40000000802 */
[----:B------:R-:W0:Y:S06]  /*04f0*/  F2F.F64.F32 R12, R4 ;  /* 0x00000004000c7310 */ /* 0x000e2c0000201800 */
[----:B------:R-:W-:-:S08]  /*0500*/  DFMA R8, R10, R8, R10 ;  /* 0x000000080a08722b */ /* 0x000fd0000000000a */
[----:B0-----:R-:W-:Y:S01]  /*0510*/  DMUL R10, R12, R8 ;  /* 0x000000080c0a7228 */ /* 0x001fe20000000000 */
[----:B------:R-:W-:-:S07]  /*0520*/  FSETP.GEU.AND P1, PT, |R13|, 6.5827683646048100446e-37, PT ;  /* 0x036000000d00780b */ /* 0x000fce0003f2e200 */
[----:B------:R-:W-:-:S08]  /*0530*/  DFMA R2, R10, -R2, R12 ;  /* 0x800000020a02722b */ /* 0x000fd0000000000c */
[----:B------:R-:W-:-:S10]  /*0540*/  DFMA R2, R8, R2, R10 ;  /* 0x000000020802722b */ /* 0x000fd4000000000a */
[----:B------:R-:W-:-:S05]  /*0550*/  FFMA R8, RZ, 2.1426990032196044922, R3 ;  /* 0x400921fbff087823 */ /* 0x000fca0000000003 */
[----:B------:R-:W-:-:S13]  /*0560*/  FSETP.GT.AND P0, PT, |R8|, 1.469367938527859385e-39, PT ;  /* 0x001000000800780b */ /* 0x000fda0003f04200 */
[----:B------:R-:W-:Y:S05]  /*0570*/  @P0 BRA P1, `(.L_x_6) ;  /* 0x0000000000180947 */ /* 0x000fea0000800000 */
[----:B------:R-:W-:Y:S01]  /*0580*/  IMAD.MOV.U32 R10, RZ, RZ, 0x4d12d84a ;  /* 0x4d12d84aff0a7424 */ /* 0x000fe200078e00ff */
[----:B------:R-:W-:Y:S01]  /*0590*/  MOV R4, 0x5c0 ;  /* 0x000005c000047802 */ /* 0x000fe20000000f00 */
[----:B------:R-:W-:-:S07]  /*05a0*/  IMAD.MOV.U32 R11, RZ, RZ, 0x400921fb ;  /* 0x400921fbff0b7424 */ /* 0x000fce00078e00ff */
[----:B-----5:R-:W-:Y:S05]  /*05b0*/  CALL.REL.NOINC `($__internal_0_$__cuda_sm20_div_rn_f64_full) ;  /* 0x0000000800887944 */ /* 0x020fea0003c00000 */
[----:B------:R-:W-:Y:S01]  /*05c0*/  MOV R2, R8 ;  /* 0x0000000800027202 */ /* 0x000fe20000000f00 */
[----:B------:R-:W-:-:S07]  /*05d0*/  IMAD.MOV.U32 R3, RZ, RZ, R9 ;  /* 0x000000ffff037224 */ /* 0x000fce00078e0009 */
.L_x_6:
[----:B------:R-:W-:Y:S05]  /*05e0*/  BSYNC.RECONVERGENT B0 ;  /* 0x0000000000007941 */ /* 0x000fea0003800200 */
.L_x_5:
[----:B-----5:R-:W-:Y:S01]  /*05f0*/  FFMA R4, R0, R0, R5 ;  /* 0x0000000000047223 */ /* 0x020fe20000000005 */
[----:B------:R-:W-:Y:S01]  /*0600*/  BSSY.RECONVERGENT B0, `(.L_x_7) ;  /* 0x000000e000007945 */ /* 0x000fe20003800200 */
[----:B------:R0:W1:Y:S02]  /*0610*/  F2F.F32.F64 R5, R2 ;  /* 0x0000000200057310 */ /* 0x0000640000301000 */
[----:B------:R-:W-:-:S05]  /*0620*/  VIADD R8, R4, 0xf3000000 ;  /* 0xf300000004087836 */ /* 0x000fca0000000000 */
[----:B------:R-:W-:Y:S01]  /*0630*/  ISETP.GT.U32.AND P0, PT, R8, 0x727fffff, PT ;  /* 0x727fffff0800780c */ /* 0x000fe20003f04070 */
[----:B------:R0:W2:-:S12]  /*0640*/  MUFU.RSQ R9, R4 ;  /* 0x0000000400097308 */ /* 0x0000980000001400 */
[----:B01----:R-:W-:Y:S05]  /*0650*/  @!P0 BRA `(.L_x_8) ;  /* 0x0000000000108947 */ /* 0x003fea0003800000 */
[----:B------:R-:W-:Y:S01]  /*0660*/  IMAD.MOV.U32 R3, RZ, RZ, R4 ;  /* 0x000000ffff037224 */ /* 0x000fe200078e0004 */
[----:B------:R-:W-:-:S07]  /*0670*/  MOV R12, 0x690 ;  /* 0x00000690000c7802 */ /* 0x000fce0000000f00 */
[----:B--2---:R-:W-:Y:S05]  /*0680*/  CALL.REL.NOINC `($__internal_1_$__cuda_sm20_sqrt_rn_f32_slowpath) ;  /* 0x0000000c00c87944 */ /* 0x004fea0003c00000 */
[----:B------:R-:W-:Y:S05]  /*0690*/  BRA `(.L_x_9) ;  /* 0x0000000000107947 */ /* 0x000fea0003800000 */
.L_x_8:
[----:B--2---:R-:W-:Y:S01]  /*06a0*/  FMUL.FTZ R3, R4, R9 ;  /* 0x0000000904037220 */ /* 0x004fe20000410000 */
[----:B------:R-:W-:-:S03]  /*06b0*/  FMUL.FTZ R9, R9, 0.5 ;  /* 0x3f00000009097820 */ /* 0x000fc60000410000 */
[----:B------:R-:W-:-:S04]  /*06c0*/  FFMA R4, -R3, R3, R4 ;  /* 0x0000000303047223 */ /* 0x000fc80000000104 */
[----:B------:R-:W-:-:S07]  /*06d0*/  FFMA R3, R4, R9, R3 ;  /* 0x0000000904037223 */ /* 0x000fce0000000003 */
.L_x_9:
[----:B------:R-:W-:Y:S05]  /*06e0*/  BSYNC.RECONVERGENT B0 ;  /* 0x0000000000007941 */ /* 0x000fea0003800200 */
.L_x_7:
        /* <DEDUP_REMOVED lines=9> */
[----:B------:R-:W-:Y:S02]  /*0780*/  MOV R2, R0 ;  /* 0x0000000000027202 */ /* 0x000fe40000000f00 */
[----:B------:R-:W-:-:S07]  /*0790*/  MOV R4, 0x7b0 ;  /* 0x000007b000047802 */ /* 0x000fce0000000f00 */
[----:B------:R-:W-:Y:S05]  /*07a0*/  CALL.REL.NOINC `($__internal_2_$__cuda_sm3x_div_rn_noftz_f32_slowpath) ;  /* 0x0000000c00dc7944 */ /* 0x000fea0003c00000 */
[----:B------:R-:W-:-:S07]  /*07b0*/  IMAD.MOV.U32 R4, RZ, RZ, R8 ;  /* 0x000000ffff047224 */ /* 0x000fce00078e0008 */
.L_x_11:
[----:B------:R-:W-:Y:S05]  /*07c0*/  BSYNC.RECONVERGENT B0 ;  /* 0x0000000000007941 */ /* 0x000fea0003800200 */
.L_x_10:
[----:B------:R-:W-:Y:S01]  /*07d0*/  IMAD.MOV.U32 R3, RZ, RZ, 0x3f000000 ;  /* 0x3f000000ff037424 */ /* 0x000fe200078e00ff */
[C---:B------:R-:W-:Y:S01]  /*07e0*/  FSETP.NEU.AND P1, PT, |R4|.reuse, 1, PT ;  /* 0x3f8000000400780b */ /* 0x040fe20003f2d200 */
[----:B------:R-:W-:Y:S01]  /*07f0*/  MUFU.RCP64H R9, 3.1415920257568359375 ;  /* 0x400921fb00097908 */ /* 0x000fe20000001800 */
[C---:B------:R-:W-:Y:S01]  /*0800*/  FSETP.GT.AND P0, PT, |R4|.reuse, 0.56000000238418579102, PT ;  /* 0x3f0f5c290400780b */ /* 0x040fe20003f04200 */
[----:B------:R-:W-:Y:S01]  /*0810*/  FFMA R0, |R4|, -R3, 0.5 ;  /* 0x3f00000004007423 */ /* 0x000fe20000000a03 */
[----:B------:R-:W-:Y:S01]  /*0820*/  IMAD.MOV.U32 R15, RZ, RZ, 0x3fd774eb ;  /* 0x3fd774ebff0f7424 */ /* 0x000fe200078e00ff */
[----:B------:R-:W-:Y:S04]  /*0830*/  BSSY.RECONVERGENT B0, `(.L_x_12) ;  /* 0x000002e000007945 */ /* 0x000fe80003800200 */
[----:B------:R-:W0:Y:S02]  /*0840*/  MUFU.RSQ R3, R0 ;  /* 0x0000000000037308 */ /* 0x000e240000001400 */
[----:B0-----:R-:W-:Y:S01]  /*0850*/  FMUL R2, R0, R3 ;  /* 0x0000000300027220 */ /* 0x001fe20000400000 */
[----:B------:R-:W-:-:S04]  /*0860*/  FMUL R3, R3, -0.5 ;  /* 0xbf00000003037820 */ /* 0x000fc80000400000 */
[----:B------:R-:W-:-:S04]  /*0870*/  FFMA R3, R2, R3, 0.5 ;  /* 0x3f00000002037423 */ /* 0x000fc80000000003 */
[----:B------:R-:W-:Y:S01]  /*0880*/  FFMA R3, R2, R3, R2 ;  /* 0x0000000302037223 */ /* 0x000fe20000000002 */
[----:B------:R-:W-:-:S04]  /*0890*/  HFMA2 R2, -RZ, RZ, 20.28125, -137.25 ;  /* 0x4d12d84aff027431 */ /* 0x000fc800000001ff */
        /* <DEDUP_REMOVED lines=10> */
[----:B------:R-:W-:-:S03]  /*0940*/  IMAD.MOV.U32 R8, RZ, RZ, 0x1 ;  /* 0x00000001ff087424 */ /* 0x000fc600078e00ff */
        /* <DEDUP_REMOVED lines=20> */
[----:B------:R-:W-:Y:S01]  /*0a90*/  MOV R12, R10 ;  /* 0x0000000a000c7202 */ /* 0x000fe20000000f00 */
[----:B------:R-:W-:Y:S01]  /*0aa0*/  IMAD.MOV.U32 R13, RZ, RZ, R11 ;  /* 0x000000ffff0d7224 */ /* 0x000fe200078e000b */
[----:B------:R-:W-:Y:S01]  /*0ab0*/  MOV R4, 0xaf0 ;  /* 0x00000af000047802 */ /* 0x000fe20000000f00 */
[----:B------:R-:W-:Y:S02]  /*0ac0*/  IMAD.MOV.U32 R10, RZ, RZ, 0x4d12d84a ;  /* 0x4d12d84aff0a7424 */ /* 0x000fe400078e00ff */
[----:B------:R-:W-:-:S07]  /*0ad0*/  IMAD.MOV.U32 R11, RZ, RZ, 0x400921fb ;  /* 0x400921fbff0b7424 */ /* 0x000fce00078e00ff */
[----:B------:R-:W-:Y:S05]  /*0ae0*/  CALL.REL.NOINC `($__internal_0_$__cuda_sm20_div_rn_f64_full) ;  /* 0x00000004003c7944 */ /* 0x000fea0003c00000 */
[----:B------:R-:W-:Y:S01]  /*0af0*/  MOV R2, R8 ;  /* 0x0000000800027202 */ /* 0x000fe20000000f00 */
[----:B------:R-:W-:-:S07]  /*0b00*/  IMAD.MOV.U32 R3, RZ, RZ, R9 ;  /* 0x000000ffff037224 */ /* 0x000fce00078e0009 */
.L_x_13:
[----:B------:R-:W-:Y:S05]  /*0b10*/  BSYNC.RECONVERGENT B0 ;  /* 0x0000000000007941 */ /* 0x000fea0003800200 */
.L_x_12:
[----:B------:R-:W0:Y:S01]  /*0b20*/  MUFU.RCP64H R9, 0.099999964237213134766 ;  /* 0x3fb9999900097908 */ /* 0x000e220000001800 */
[----:B------:R-:W-:Y:S02]  /*0b30*/  HFMA2 R13, -RZ, RZ, 1.9306640625, -0.0027332305908203125 ;  /* 0x3fb99999ff0d7431 */ /* 0x000fe400000001ff */
[----:B------:R-:W-:Y:S01]  /*0b40*/  IMAD.MOV.U32 R12, RZ, RZ, -0x66666666 ;  /* 0x9999999aff0c7424 */ /* 0x000fe200078e00ff */
[----:B------:R-:W-:Y:S01]  /*0b50*/  FSETP.GEU.AND P0, PT, R6, RZ, PT ;  /* 0x000000ff0600720b */ /* 0x000fe20003f0e000 */
[----:B------:R-:W-:Y:S01]  /*0b60*/  IMAD.MOV.U32 R8, RZ, RZ, 0x1 ;  /* 0x00000001ff087424 */ /* 0x000fe200078e00ff */
[----:B------:R-:W-:Y:S02]  /*0b70*/  BSSY.RECONVERGENT B0, `(.L_x_14) ;  /* 0x0000019000007945 */ /* 0x000fe40003800200 */
[----:B------:R-:W-:Y:S09]  /*0b80*/  F2F.F32.F64 R0, R2 ;  /* 0x0000000200007310 */ /* 0x000ff20000301000 */
[----:B------:R-:W-:Y:S01]  /*0b90*/  @!P0 FADD R5, -R5, 180 ;  /* 0x4334000005058421 */ /* 0x000fe20000000100 */
[----:B0-----:R-:W-:-:S03]  /*0ba0*/  DFMA R10, R8, -R12, 1 ;  /* 0x3ff00000080a742b */ /* 0x001fc6000000080c */
[----:B------:R-:W-:-:S05]  /*0bb0*/  FADD R14, R5, 90 ;  /* 0x42b40000050e7421 */ /* 0x000fca0000000000 */
[----:B------:R-:W-:Y:S01]  /*0bc0*/  DFMA R10, R10, R10, R10 ;  /* 0x0000000a0a0a722b */ /* 0x000fe2000000000a */
[----:B------:R-:W0:Y:S07]  /*0bd0*/  F2F.F64.F32 R14, R14 ;  /* 0x0000000e000e7310 */ /* 0x000e2e0000201800 */
[----:B------:R-:W-:-:S08]  /*0be0*/  DFMA R10, R8, R10, R8 ;  /* 0x0000000a080a722b */ /* 0x000fd00000000008 */
[----:B------:R-:W-:Y:S01]  /*0bf0*/  DFMA R4, R10, -R12, 1 ;  /* 0x3ff000000a04742b */ /* 0x000fe2000000080c */
[----:B0-----:R-:W-:-:S07]  /*0c00*/  FSETP.GEU.AND P1, PT, |R15|, 6.5827683646048100446e-37, PT ;  /* 0x036000000f00780b */ /* 0x001fce0003f2e200 */
[----:B------:R-:W-:-:S08]  /*0c10*/  DFMA R4, R10, R4, R10 ;  /* 0x000000040a04722b */ /* 0x000fd0000000000a */
[----:B------:R-:W-:-:S08]  /*0c20*/  DMUL R8, R14, R4 ;  /* 0x000000040e087228 */ /* 0x000fd00000000000 */
[----:B------:R-:W-:-:S08]  /*0c30*/  DFMA R10, R8, -R12, R14 ;  /* 0x8000000c080a722b */ /* 0x000fd0000000000e */
[----:B------:R-:W-:-:S10]  /*0c40*/  DFMA R4, R4, R10, R8 ;  /* 0x0000000a0404722b */ /* 0x000fd40000000008 */
[----:B------:R-:W-:-:S05]  /*0c50*/  FFMA R6, RZ, 1.4499999284744262695, R5 ;  /* 0x3fb99999ff067823 */ /* 0x000fca0000000005 */
[----:B------:R-:W-:-:S13]  /*0c60*/  FSETP.GT.AND P0, PT, |R6|, 1.469367938527859385e-39, PT ;  /* 0x001000000600780b */ /* 0x000fda0003f04200 */
[----:B------:R-:W-:Y:S05]  /*0c70*/  @P0 BRA P1, `(.L_x_15) ;  /* 0x0000000000200947 */ /* 0x000fea0000800000 */
[----:B------:R-:W-:Y:S01]  /*0c80*/  IMAD.MOV.U32 R12, RZ, RZ, R14 ;  /* 0x000000ffff0c7224 */ /* 0x000fe200078e000e */
[----:B------:R-:W-:Y:S01]  /*0c90*/  MOV R13, R15 ;  /* 0x0000000f000d7202 */ /* 0x000fe20000000f00 */
[----:B------:R-:W-:Y:S01]  /*0ca0*/  IMAD.MOV.U32 R10, RZ, RZ, -0x66666666 ;  /* 0x9999999aff0a7424 */ /* 0x000fe200078e00ff */
[----:B------:R-:W-:Y:S01]  /*0cb0*/  MOV R4, 0xce0 ;  /* 0x00000ce000047802 */ /* 0x000fe20000000f00 */
[----:B------:R-:W-:-:S07]  /*0cc0*/  IMAD.MOV.U32 R11, RZ, RZ, 0x3fb99999 ;  /* 0x3fb99999ff0b7424 */ /* 0x000fce00078e00ff */
[----:B------:R-:W-:Y:S05]  /*0cd0*/  CALL.REL.NOINC `($__internal_0_$__cuda_sm20_div_rn_f64_full) ;  /* 0x0000000000c07944 */ /* 0x000fea0003c00000 */
[----:B------:R-:W-:Y:S01]  /*0ce0*/  MOV R4, R8 ;  /* 0x0000000800047202 */ /* 0x000fe20000000f00 */
[----:B------:R-:W-:-:S07]  /*0cf0*/  IMAD.MOV.U32 R5, RZ, RZ, R9 ;  /* 0x000000ffff057224 */ /* 0x000fce00078e0009 */
.L_x_15:
[----:B------:R-:W-:Y:S05]  /*0d00*/  BSYNC.RECONVERGENT B0 ;  /* 0x0000000000007941 */ /* 0x000fea0003800200 */
.L_x_14:
[----:B------:R-:W0:Y:S01]  /*0d10*/  MUFU.RCP64H R9, 0.19999992847442626953 ;  /* 0x3fc9999900097908 */ /* 0x000e220000001800 */
[----:B------:R-:W-:Y:S02]  /*0d20*/  HFMA2 R3, -RZ, RZ, 1.9462890625, -0.0027332305908203125 ;  /* 0x3fc99999ff037431 */ /* 0x000fe400000001ff */
[----:B------:R-:W-:Y:S01]  /*0d30*/  IMAD.MOV.U32 R2, RZ, RZ, -0x66666666 ;  /* 0x9999999aff027424 */ /* 0x000fe200078e00ff */
[----:B------:R-:W1:Y:S01]  /*0d40*/  LDC.64 R14, c[0x0][0x388] ;  /* 0x0000e200ff0e7b82 */ /* 0x000e620000000a00 */
[----:B------:R-:W-:Y:S01]  /*0d50*/  IMAD.MOV.U32 R8, RZ, RZ, 0x1 ;  /* 0x00000001ff087424 */ /* 0x000fe200078e00ff */
[----:B------:R-:W-:Y:S01]  /*0d60*/  SHF.L.U32 R7, R7, 0x1, RZ ;  /* 0x0000000107077819 */ /* 0x000fe200000006ff */
[----:B------:R-:W-:Y:S01]  /*0d70*/  BSSY.RECONVERGENT B0, `(.L_x_16) ;  /* 0x000001f000007945 */ /* 0x000fe20003800200 */
[----:B------:R2:W3:Y:S03]  /*0d80*/  F2I.F64.TRUNC R5, R4 ;  /* 0x0000000400057311 */ /* 0x0004e6000030d100 */
[----:B0-----:R-:W-:Y:S01]  /*0d90*/  DFMA R10, R8, -R2, 1 ;  /* 0x3ff00000080a742b */ /* 0x001fe20000000802 */
[----:B--2---:R-:W-:-:S07]  /*0da0*/  IMAD.MOV.U32 R4, RZ, RZ, RZ ;  /* 0x000000ffff047224 */ /* 0x004fce00078e00ff */
[----:B------:R-:W-:Y:S01]  /*0db0*/  DFMA R10, R10, R10, R10 ;  /* 0x0000000a0a0a722b */ /* 0x000fe2000000000a */
[----:B-1----:R-:W-:-:S07]  /*0dc0*/  IMAD.WIDE R6, R7, 0x4, R14 ;  /* 0x0000000407067825 */ /* 0x002fce00078e020e */
[----:B------:R-:W-:Y:S01]  /*0dd0*/  DFMA R10, R8, R10, R8 ;  /* 0x0000000a080a722b */ /* 0x000fe20000000008 */
[----:B------:R-:W-:Y:S01]  /*0de0*/  FADD R8, R0, 50 ;  /* 0x4248000000087421 */ /* 0x000fe20000000000 */
[----:B---3--:R-:W-:-:S06]  /*0df0*/  IMAD.HI R0, R5, -0x6e5d4c3b, R4 ;  /* 0x91a2b3c505007827 */ /* 0x008fcc00078e0204 */
[----:B------:R-:W-:Y:S01]  /*0e00*/  DFMA R12, R10, -R2, 1 ;  /* 0x3ff000000a0c742b */ /* 0x000fe20000000802 */
[----:B------:R-:W0:Y:S01]  /*0e10*/  F2F.F64.F32 R8, R8 ;  /* 0x0000000800087310 */ /* 0x000e220000201800 */
[----:B------:R-:W-:-:S04]  /*0e20*/  SHF.R.U32.HI R17, RZ, 0x1f, R0 ;  /* 0x0000001fff117819 */ /* 0x000fc80000011600 */
[----:B------:R-:W-:Y:S02]  /*0e30*/  LEA.HI.SX32 R17, R0, R17, 0x15 ;  /* 0x0000001100117211 */ /* 0x000fe400078faaff */
[----:B------:R-:W-:-:S03]  /*0e40*/  DFMA R12, R10, R12, R10 ;  /* 0x0000000c0a0c722b */ /* 0x000fc6000000000a */
[----:B------:R-:W-:-:S05]  /*0e50*/  IMAD R17, R17, -0xe10, R5 ;  /* 0xfffff1f011117824 */ /* 0x000fca00078e0205 */
[----:B0-----:R-:W-:Y:S01]  /*0e60*/  DMUL R10, R8, R12 ;  /* 0x0000000c080a7228 */ /* 0x001fe20000000000 */
[----:B------:R0:W-:Y:S01]  /*0e70*/  STG.E desc[UR4][R6.64], R17 ;  /* 0x0000001106007986 */ /* 0x0001e2000c101904 */
[----:B------:R-:W-:-:S06]  /*0e80*/  FSETP.GEU.AND P1, PT, |R9|, 6.5827683646048100446e-37, PT ;  /* 0x036000000900780b */ /* 0x000fcc0003f2e200 */
[----:B------:R-:W-:-:S08]  /*0e90*/  DFMA R2, R10, -R2, R8 ;  /* 0x800000020a02722b */ /* 0x000fd00000000008 */
[----:B------:R-:W-:-:S10]  /*0ea0*/  DFMA R2, R12, R2, R10 ;  /* 0x000000020c02722b */ /* 0x000fd4000000000a */
[----:B------:R-:W-:-:S05]  /*0eb0*/  FFMA R0, RZ, 1.5749999284744262695, R3 ;  /* 0x3fc99999ff007823 */ /* 0x000fca0000000003 */
[----:B------:R-:W-:-:S13]  /*0ec0*/  FSETP.GT.AND P0, PT, |R0|, 1.469367938527859385e-39, PT ;  /* 0x001000000000780b */ /* 0x000fda0003f04200 */
[----:B0-----:R-:W-:Y:S05]  /*0ed0*/  @P0 BRA P1, `(.L_x_17) ;  /* 0x0000000000200947 */ /* 0x001fea0000800000 */
[----:B------:R-:W-:Y:S01]  /*0ee0*/  IMAD.MOV.U32 R12, RZ, RZ, R8 ;  /* 0x000000ffff0c7224 */ /* 0x000fe200078e0008 */
[----:B------:R-:W-:Y:S01]  /*0ef0*/  MOV R10, 0x9999999a ;  /* 0x9999999a000a7802 */ /* 0x000fe20000000f00 */
[----:B------:R-:W-:Y:S01]  /*0f00*/  IMAD.MOV.U32 R13, RZ, RZ, R9 ;  /* 0x000000ffff0d7224 */ /* 0x000fe200078e0009 */
[----:B------:R-:W-:Y:S01]  /*0f10*/  MOV R4, 0xf40 ;  /* 0x00000f4000047802 */ /* 0x000fe20000000f00 */
[----:B------:R-:W-:-:S07]  /*0f20*/  IMAD.MOV.U32 R11, RZ, RZ, 0x3fc99999 ;  /* 0x3fc99999ff0b7424 */ /* 0x000fce00078e00ff */
[----:B------:R-:W-:Y:S05]  /*0f30*/  CALL.REL.NOINC `($__internal_0_$__cuda_sm20_div_rn_f64_full) ;  /* 0x0000000000287944 */ /* 0x000fea0003c00000 */
[----:B------:R-:W-:Y:S01]  /*0f40*/  IMAD.MOV.U32 R2, RZ, RZ, R8 ;  /* 0x000000ffff027224 */ /* 0x000fe200078e0008 */
[----:B------:R-:W-:-:S07]  /*0f50*/  MOV R3, R9 ;  /* 0x0000000900037202 */ /* 0x000fce0000000f00 */
.L_x_17:
[----:B------:R-:W-:Y:S05]  /*0f60*/  BSYNC.RECONVERGENT B0 ;  /* 0x0000000000007941 */ /* 0x000fea0003800200 */
.L_x_16:
[----:B------:R-:W0:Y:S02]  /*0f70*/  F2I.F64.TRUNC R2, R2 ;  /* 0x0000000200027311 */ /* 0x000e24000030d100 */
[----:B0-----:R-:W-:-:S05]  /*0f80*/  IMAD.HI R0, R2, 0x10624dd3, RZ ;  /* 0x10624dd302007827 */ /* 0x001fca00078e02ff */
[----:B------:R-:W-:-:S04]  /*0f90*/  SHF.R.U32.HI R5, RZ, 0x1f, R0 ;  /* 0x0000001fff057819 */ /* 0x000fc80000011600 */
[----:B------:R-:W-:-:S05]  /*0fa0*/  LEA.HI.SX32 R5, R0, R5, 0x1b ;  /* 0x0000000500057211 */ /* 0x000fca00078fdaff */
[----:B------:R-:W-:-:S05]  /*0fb0*/  IMAD R5, R5, -0x1f4, R2 ;  /* 0xfffffe0c05057824 */ /* 0x000fca00078e0202 */
[----:B------:R-:W-:Y:S01]  /*0fc0*/  STG.E desc[UR4][R6.64+0x4], R5 ;  /* 0x0000040506007986 */ /* 0x000fe2000c101904 */
[----:B------:R-:W-:Y:S05]  /*0fd0*/  EXIT ;  /* 0x000000000000794d */ /* 0x000fea0003800000 */
        .weak           $__internal_0_$__cuda_sm20_div_rn_f64_full
        .type           $__internal_0_$__cuda_sm20_div_rn_f64_full,@function
        .size           $__internal_0_$__cuda_sm20_div_rn_f64_full,($__internal_1_$__cuda_sm20_sqrt_rn_f32_slowpath - $__internal_0_$__cuda_sm20_div_rn_f64_full)
$__internal_0_$__cuda_sm20_div_rn_f64_full:
[C---:B------:R-:W-:Y:S01]  /*0fe0*/  FSETP.GEU.AND P0, PT, |R11|.reuse, 1.469367938527859385e-39, PT ;  /* 0x001000000b00780b */ /* 0x040fe20003f0e200 */
[----:B------:R-:W-:Y:S01]  /*0ff0*/  IMAD.MOV.U32 R14, RZ, RZ, 0x1 ;  /* 0x00000001ff0e7424 */ /* 0x000fe200078e00ff */
[----:B------:R-:W-:Y:S01]  /*1000*/  LOP3.LUT R8, R11, 0x800fffff, RZ, 0xc0, !PT ;  /* 0x800fffff0b087812 */ /* 0x000fe200078ec0ff */
[----:B------:R-:W-:Y:S01]  /*1010*/  BSSY.RECONVERGENT B1, `(.L_x_18) ;  /* 0x0000054000017945 */ /* 0x000fe20003800200 */
[C---:B------:R-:W-:Y:S02]  /*1020*/  FSETP.GEU.AND P2, PT, |R13|.reuse, 1.469367938527859385e-39, PT ;  /* 0x001000000d00780b */ /* 0x040fe40003f4e200 */
[----:B------:R-:W-:Y:S01]  /*1030*/  LOP3.LUT R9, R8, 0x3ff00000, RZ, 0xfc, !PT ;  /* 0x3ff0000008097812 */ /* 0x000fe200078efcff */
[----:B------:R-:W-:Y:S01]  /*1040*/  IMAD.MOV.U32 R8, RZ, RZ, R10 ;  /* 0x000000ffff087224 */ /* 0x000fe200078e000a */
[----:B------:R-:W-:Y:S02]  /*1050*/  LOP3.LUT R3, R13, 0x7ff00000, RZ, 0xc0, !PT ;  /* 0x7ff000000d037812 */ /* 0x000fe400078ec0ff */
[----:B------:R-:W-:-:S02]  /*1060*/  LOP3.LUT R22, R11, 0x7ff00000, RZ, 0xc0, !PT ;  /* 0x7ff000000b167812 */ /* 0x000fc400078ec0ff */
[----:B------:R-:W-:Y:S01]  /*1070*/  MOV R23, R3 ;  /* 0x0000000300177202 */ /* 0x000fe20000000f00 */
[----:B------:R-:W-:Y:S01]  /*1080*/  @!P0 DMUL R8, R10, 8.98846567431157953865e+307 ;  /* 0x7fe000000a088828 */ /* 0x000fe20000000000 */
[----:B------:R-:W-:-:S03]  /*1090*/  ISETP.GE.U32.AND P1, PT, R3, R22, PT ;  /* 0x000000160300720c */ /* 0x000fc60003f26070 */
[----:B------:R-:W-:Y:S02]  /*10a0*/  @!P2 LOP3.LUT R2, R11, 0x7ff00000, RZ, 0xc0, !PT ;  /* 0x7ff000000b02a812 */ /* 0x000fe400078ec0ff */
[----:B------:R-:W0:Y:S02]  /*10b0*/  MUFU.RCP64H R15, R9 ;  /* 0x00000009000f7308 */ /* 0x000e240000001800 */
[----:B------:R-:W-:Y:S02]  /*10c0*/  @!P2 ISETP.GE.U32.AND P3, PT, R3, R2, PT ;  /* 0x000000020300a20c */ /* 0x000fe40003f66070 */
[----:B------:R-:W-:Y:S02]  /*10d0*/  MOV R2, 0x1ca00000 ;  /* 0x1ca0000000027802 */ /* 0x000fe40000000f00 */
[----:B------:R-:W-:Y:S02]  /*10e0*/  @!P0 LOP3.LUT R22, R9, 0x7ff00000, RZ, 0xc0, !PT ;  /* 0x7ff0000009168812 */ /* 0x000fe400078ec0ff */
[----:B------:R-:W-:-:S03]  /*10f0*/  @!P2 SEL R19, R2, 0x63400000, !P3 ;  /* 0x634000000213a807 */ /* 0x000fc60005800000 */
[----:B------:R-:W-:Y:S01]  /*1100*/  VIADD R25, R22, 0xffffffff ;  /* 0xffffffff16197836 */ /* 0x000fe20000000000 */
[----:B------:R-:W-:-:S04]  /*1110*/  @!P2 LOP3.LUT R20, R19, 0x80000000, R13, 0xf8, !PT ;  /* 0x800000001314a812 */ /* 0x000fc800078ef80d */
[----:B------:R-:W-:Y:S01]  /*1120*/  @!P2 LOP3.LUT R21, R20, 0x100000, RZ, 0xfc, !PT ;  /* 0x001000001415a812 */ /* 0x000fe200078efcff */
[----:B0-----:R-:W-:Y:S01]  /*1130*/  DFMA R16, R14, -R8, 1 ;  /* 0x3ff000000e10742b */ /* 0x001fe20000000808 */
[----:B------:R-:W-:-:S07]  /*1140*/  @!P2 IMAD.MOV.U32 R20, RZ, RZ, RZ ;  /* 0x000000ffff14a224 */ /* 0x000fce00078e00ff */
[----:B------:R-:W-:-:S08]  /*1150*/  DFMA R16, R16, R16, R16 ;  /* 0x000000101010722b */ /* 0x000fd00000000010 */
[----:B------:R-:W-:Y:S01]  /*1160*/  DFMA R16, R14, R16, R14 ;  /* 0x000000100e10722b */ /* 0x000fe2000000000e */
[----:B------:R-:W-:Y:S01]  /*1170*/  SEL R15, R2, 0x63400000, !P1 ;  /* 0x63400000020f7807 */ /* 0x000fe20004800000 */
[----:B------:R-:W-:-:S03]  /*1180*/  IMAD.MOV.U32 R14, RZ, RZ, R12 ;  /* 0x000000ffff0e7224 */ /* 0x000fc600078e000c */
[----:B------:R-:W-:-:S03]  /*1190*/  LOP3.LUT R15, R15, 0x800fffff, R13, 0xf8, !PT ;  /* 0x800fffff0f0f7812 */ /* 0x000fc600078ef80d */
[----:B------:R-:W-:-:S03]  /*11a0*/  DFMA R18, R16, -R8, 1 ;  /* 0x3ff000001012742b */ /* 0x000fc60000000808 */
[----:B------:R-:W-:-:S05]  /*11b0*/  @!P2 DFMA R14, R14, 2, -R20 ;  /* 0x400000000e0ea82b */ /* 0x000fca0000000814 */
[----:B------:R-:W-:-:S05]  /*11c0*/  DFMA R18, R16, R18, R16 ;  /* 0x000000121012722b */ /* 0x000fca0000000010 */
[----:B------:R-:W-:-:S03]  /*11d0*/  @!P2 LOP3.LUT R23, R15, 0x7ff00000, RZ, 0xc0, !PT ;  /* 0x7ff000000f17a812 */ /* 0x000fc600078ec0ff */
[----:B------:R-:W-:Y:S02]  /*11e0*/  DMUL R16, R18, R14 ;  /* 0x0000000e12107228 */ /* 0x000fe40000000000 */
[----:B------:R-:W-:-:S05]  /*11f0*/  VIADD R24, R23, 0xffffffff ;  /* 0xffffffff17187836 */ /* 0x000fca0000000000 */
[----:B------:R-:W-:Y:S01]  /*1200*/  ISETP.GT.U32.AND P0, PT, R24, 0x7feffffe, PT ;  /* 0x7feffffe1800780c */ /* 0x000fe20003f04070 */
[----:B------:R-:W-:-:S03]  /*1210*/  DFMA R20, R16, -R8, R14 ;  /* 0x800000081014722b */ /* 0x000fc6000000000e */
[----:B------:R-:W-:-:S05]  /*1220*/  ISETP.GT.U32.OR P0, PT, R25, 0x7feffffe, P0 ;  /* 0x7feffffe1900780c */ /* 0x000fca0000704470 */
[----:B------:R-:W-:-:S08]  /*1230*/  DFMA R20, R18, R20, R16 ;  /* 0x000000141214722b */ /* 0x000fd00000000010 */
[----:B------:R-:W-:Y:S05]  /*1240*/  @P0 BRA `(.L_x_19) ;  /* 0x00000000006c0947 */ /* 0x000fea0003800000 */
[----:B------:R-:W-:-:S04]  /*1250*/  LOP3.LUT R16, R11, 0x7ff00000, RZ, 0xc0, !PT ;  /* 0x7ff000000b107812 */ /* 0x000fc800078ec0ff */
[CC--:B------:R-:W-:Y:S02]  /*1260*/  VIADDMNMX R12, R3.reuse, -R16.reuse, 0xb9600000, !PT ;  /* 0xb9600000030c7446 */ /* 0x0c0fe40007800910 */
[----:B------:R-:W-:Y:S02]  /*1270*/  ISETP.GE.U32.AND P0, PT, R3, R16, PT ;  /* 0x000000100300720c */ /* 0x000fe40003f06070 */
[----:B------:R-:W-:Y:S02]  /*1280*/  VIMNMX R12, PT, PT, R12, 0x46a00000, PT ;  /* 0x46a000000c0c7848 */ /* 0x000fe40003fe0100 */
[----:B------:R-:W-:-:S04]  /*1290*/  SEL R3, R2, 0x63400000, !P0 ;  /* 0x6340000002037807 */ /* 0x000fc80004000000 */
[----:B------:R-:W-:Y:S01]  /*12a0*/  IADD3 R16, PT, PT, -R3, R12, RZ ;  /* 0x0000000c03107210 */ /* 0x000fe20007ffe1ff */
[----:B------:R-:W-:-:S04]  /*12b0*/  IMAD.MOV.U32 R12, RZ, RZ, RZ ;  /* 0x000000ffff0c7224 */ /* 0x000fc800078e00ff */
[----:B------:R-:W-:-:S06]  /*12c0*/  VIADD R13, R16, 0x7fe00000 ;  /* 0x7fe00000100d7836 */ /* 0x000fcc0000000000 */
[----:B------:R-:W-:-:S10]  /*12d0*/  DMUL R2, R20, R12 ;  /* 0x0000000c14027228 */ /* 0x000fd40000000000 */
[----:B------:R-:W-:-:S13]  /*12e0*/  FSETP.GTU.AND P0, PT, |R3|, 1.469367938527859385e-39, PT ;  /* 0x001000000300780b */ /* 0x000fda0003f0c200 */
[----:B------:R-:W-:Y:S05]  /*12f0*/  @P0 BRA `(.L_x_20) ;  /* 0x0000000000940947 */ /* 0x000fea0003800000 */
[----:B------:R-:W-:Y:S01]  /*1300*/  DFMA R8, R20, -R8, R14 ;  /* 0x800000081408722b */ /* 0x000fe2000000000e */
[----:B------:R-:W-:-:S09]  /*1310*/  MOV R12, RZ ;  /* 0x000000ff000c7202 */ /* 0x000fd20000000f00 */
[C---:B------:R-:W-:Y:S02]  /*1320*/  FSETP.NEU.AND P0, PT, R9.reuse, RZ, PT ;  /* 0x000000ff0900720b */ /* 0x040fe40003f0d000 */
[----:B------:R-:W-:-:S04]  /*1330*/  LOP3.LUT R11, R9, 0x80000000, R11, 0x48, !PT ;  /* 0x80000000090b7812 */ /* 0x000fc800078e480b */
[----:B------:R-:W-:-:S07]  /*1340*/  LOP3.LUT R13, R11, R13, RZ, 0xfc, !PT ;  /* 0x0000000d0b0d7212 */ /* 0x000fce00078efcff */
[----:B------:R-:W-:Y:S05]  /*1350*/  @!P0 BRA `(.L_x_20) ;  /* 0x00000000007c8947 */ /* 0x000fea0003800000 */
[----:B------:R-:W-:Y:S01]  /*1360*/  IMAD.MOV R9, RZ, RZ, -R16 ;  /* 0x000000ffff097224 */ /* 0x000fe200078e0a10 */
[----:B------:R-:W-:Y:S01]  /*1370*/  DMUL.RP R12, R20, R12 ;  /* 0x0000000c140c7228 */ /* 0x000fe20000008000 */
[----:B------:R-:W-:-:S06]  /*1380*/  IMAD.MOV.U32 R8, RZ, RZ, RZ ;  /* 0x000000ffff087224 */ /* 0x000fcc00078e00ff */
[----:B------:R-:W-:-:S03]  /*1390*/  DFMA R8, R2, -R8, R20 ;  /* 0x800000080208722b */ /* 0x000fc60000000014 */
[----:B------:R-:W-:-:S03]  /*13a0*/  LOP3.LUT R11, R13, R11, RZ, 0x3c, !PT ;  /* 0x0000000b0d0b7212 */ /* 0x000fc600078e3cff */
[----:B------:R-:W-:-:S04]  /*13b0*/  IADD3 R8, PT, PT, -R16, -0x43300000, RZ ;  /* 0xbcd0000010087810 */ /* 0x000fc80007ffe1ff */
[----:B------:R-:W-:-:S04]  /*13c0*/  FSETP.NEU.AND P0, PT, |R9|, R8, PT ;  /* 0x000000080900720b */ /* 0x000fc80003f0d200 */
[----:B------:R-:W-:Y:S02]  /*13d0*/  FSEL R2, R12, R2, !P0 ;  /* 0x000000020c027208 */ /* 0x000fe40004000000 */
[----:B------:R-:W-:Y:S01]  /*13e0*/  FSEL R3, R11, R3, !P0 ;  /* 0x000000030b037208 */ /* 0x000fe20004000000 */
[----:B------:R-:W-:Y:S06]  /*13f0*/  BRA `(.L_x_20) ;  /* 0x0000000000547947 */ /* 0x000fec0003800000 */
.L_x_19:
[----:B------:R-:W-:-:S14]  /*1400*/  DSETP.NAN.AND P0, PT, R12, R12, PT ;  /* 0x0000000c0c00722a */ /* 0x000fdc0003f08000 */
[----:B------:R-:W-:Y:S05]  /*1410*/  @P0 BRA `(.L_x_21) ;  /* 0x0000000000440947 */ /* 0x000fea0003800000 */
[----:B------:R-:W-:-:S14]  /*1420*/  DSETP.NAN.AND P0, PT, R10, R10, PT ;  /* 0x0000000a0a00722a */ /* 0x000fdc0003f08000 */
[----:B------:R-:W-:Y:S05]  /*1430*/  @P0 BRA `(.L_x_22) ;  /* 0x0000000000300947 */ /* 0x000fea0003800000 */
[----:B------:R-:W-:Y:S01]  /*1440*/  ISETP.NE.AND P0, PT, R23, R22, PT ;  /* 0x000000161700720c */ /* 0x000fe20003f05270 */
[----:B------:R-:W-:Y:S01]  /*1450*/  IMAD.MOV.U32 R3, RZ, RZ, -0x80000 ;  /* 0xfff80000ff037424 */ /* 0x000fe200078e00ff */
[----:B------:R-:W-:-:S11]  /*1460*/  MOV R2, 0x0 ;  /* 0x0000000000027802 */ /* 0x000fd60000000f00 */
[----:B------:R-:W-:Y:S05]  /*1470*/  @!P0 BRA `(.L_x_20) ;  /* 0x0000000000348947 */ /* 0x000fea0003800000 */
[----:B------:R-:W-:Y:S02]  /*1480*/  ISETP.NE.AND P0, PT, R23, 0x7ff00000, PT ;  /* 0x7ff000001700780c */ /* 0x000fe40003f05270 */
[----:B------:R-:W-:Y:S02]  /*1490*/  LOP3.LUT R3, R13, 0x80000000, R11, 0x48, !PT ;  /* 0x800000000d037812 */ /* 0x000fe400078e480b */
[----:B------:R-:W-:-:S13]  /*14a0*/  ISETP.EQ.OR P0, PT, R22, RZ, !P0 ;  /* 0x000000ff1600720c */ /* 0x000fda0004702670 */
[----:B------:R-:W-:Y:S01]  /*14b0*/  @P0 LOP3.LUT R8, R3, 0x7ff00000, RZ, 0xfc, !PT ;  /* 0x7ff0000003080812 */ /* 0x000fe200078efcff */
[----:B------:R-:W-:Y:S01]  /*14c0*/  @!P0 IMAD.MOV.U32 R2, RZ, RZ, RZ ;  /* 0x000000ffff028224 */ /* 0x000fe200078e00ff */
[----:B------:R-:W-:-:S03]  /*14d0*/  @P0 MOV R2, RZ ;  /* 0x000000ff00020202 */ /* 0x000fc60000000f00 */
[----:B------:R-:W-:Y:S01]  /*14e0*/  @P0 IMAD.MOV.U32 R3, RZ, RZ, R8 ;  /* 0x000000ffff030224 */ /* 0x000fe200078e0008 */
[----:B------:R-:W-:Y:S06]  /*14f0*/  BRA `(.L_x_20) ;  /* 0x0000000000147947 */ /* 0x000fec0003800000 */
.L_x_22:
[----:B------:R-:W-:Y:S01]  /*1500*/  LOP3.LUT R3, R11, 0x80000, RZ, 0xfc, !PT ;  /* 0x000800000b037812 */ /* 0x000fe200078efcff */
[----:B------:R-:W-:Y:S01]  /*1510*/  IMAD.MOV.U32 R2, RZ, RZ, R10 ;  /* 0x000000ffff027224 */ /* 0x000fe200078e000a */
[----:B------:R-:W-:Y:S06]  /*1520*/  BRA `(.L_x_20) ;  /* 0x0000000000087947 */ /* 0x000fec0003800000 */
.L_x_21:
[----:B------:R-:W-:Y:S02]  /*1530*/  LOP3.LUT R3, R13, 0x80000, RZ, 0xfc, !PT ;  /* 0x000800000d037812 */ /* 0x000fe400078efcff */
[----:B------:R-:W-:-:S07]  /*1540*/  MOV R2, R12 ;  /* 0x0000000c00027202 */ /* 0x000fce0000000f00 */
.L_x_20:
[----:B------:R-:W-:Y:S05]  /*1550*/  BSYNC.RECONVERGENT B1 ;  /* 0x0000000000017941 */ /* 0x000fea0003800200 */
.L_x_18:
[----:B------:R-:W-:Y:S01]  /*1560*/  IMAD.MOV.U32 R8, RZ, RZ, R2 ;  /* 0x000000ffff087224 */ /* 0x000fe200078e0002 */
[----:B------:R-:W-:Y:S01]  /*1570*/  MOV R2, R4 ;  /* 0x0000000400027202 */ /* 0x000fe20000000f00 */
[----:B------:R-:W-:Y:S02]  /*1580*/  IMAD.MOV.U32 R9, RZ, RZ, R3 ;  /* 0x000000ffff097224 */ /* 0x000fe400078e0003 */
[----:B------:R-:W-:-:S04]  /*1590*/  IMAD.MOV.U32 R3, RZ, RZ, 0x0 ;  /* 0x00000000ff037424 */ /* 0x000fc800078e00ff */
[----:B------:R-:W-:Y:S05]  /*15a0*/  RET.REL.NODEC R2 `(_Z17range_view_kernelPKfPii) ;  /* 0xffffffe802947950 */ /* 0x000fea0003c3ffff */
        .weak           $__internal_1_$__cuda_sm20_sqrt_rn_f32_slowpath
        .type           $__internal_1_$__cuda_sm20_sqrt_rn_f32_slowpath,@function
        .size           $__internal_1_$__cuda_sm20_sqrt_rn_f32_slowpath,($__internal_2_$__cuda_sm3x_div_rn_noftz_f32_slowpath - $__internal_1_$__cuda_sm20_sqrt_rn_f32_slowpath)
$__internal_1_$__cuda_sm20_sqrt_rn_f32_slowpath:
[----:B------:R-:W-:-:S13]  /*15b0*/  LOP3.LUT P0, RZ, R3, 0x7fffffff, RZ, 0xc0, !PT ;  /* 0x7fffffff03ff7812 */ /* 0x000fda000780c0ff */
[----:B------:R-:W-:Y:S01]  /*15c0*/  @!P0 IMAD.MOV.U32 R4, RZ, RZ, R3 ;  /* 0x000000ffff048224 */ /* 0x000fe200078e0003 */
[----:B------:R-:W-:Y:S06]  /*15d0*/  @!P0 BRA `(.L_x_23) ;  /* 0x0000000000408947 */ /* 0x000fec0003800000 */
[----:B------:R-:W-:-:S13]  /*15e0*/  FSETP.GEU.FTZ.AND P0, PT, R3, RZ, PT ;  /* 0x000000ff0300720b */ /* 0x000fda0003f1e000 */
[----:B------:R-:W-:Y:S01]  /*15f0*/  @!P0 MOV R4, 0x7fffffff ;  /* 0x7fffffff00048802 */ /* 0x000fe20000000f00 */
[----:B------:R-:W-:Y:S06]  /*1600*/  @!P0 BRA `(.L_x_23) ;  /* 0x0000000000348947 */ /* 0x000fec0003800000 */
[----:B------:R-:W-:-:S13]  /*1610*/  FSETP.GTU.FTZ.AND P0, PT, |R3|, +INF , PT ;  /* 0x7f8000000300780b */ /* 0x000fda0003f1c200 */
[----:B------:R-:W-:Y:S01]  /*1620*/  @P0 FADD.FTZ R4, R3, 1 ;  /* 0x3f80000003040421 */ /* 0x000fe20000010000 */
[----:B------:R-:W-:Y:S06]  /*1630*/  @P0 BRA `(.L_x_23) ;  /* 0x0000000000280947 */ /* 0x000fec0003800000 */
[----:B------:R-:W-:-:S13]  /*1640*/  FSETP.NEU.FTZ.AND P0, PT, |R3|, +INF , PT ;  /* 0x7f8000000300780b */ /* 0x000fda0003f1d200 */
[----:B------:R-:W-:-:S04]  /*1650*/  @P0 FFMA R8, R3, 1.84467440737095516160e+19, RZ ;  /* 0x5f80000003080823 */ /* 0x000fc800000000ff */
[----:B------:R-:W0:Y:S02]  /*1660*/  @P0 MUFU.RSQ R9, R8 ;  /* 0x0000000800090308 */ /* 0x000e240000001400 */
[----:B0-----:R-:W-:Y:S01]  /*1670*/  @P0 FMUL.FTZ R11, R8, R9 ;  /* 0x00000009080b0220 */ /* 0x001fe20000410000 */
[----:B------:R-:W-:-:S03]  /*1680*/  @P0 FMUL.FTZ R9, R9, 0.5 ;  /* 0x3f00000009090820 */ /* 0x000fc60000410000 */
[----:B------:R-:W-:-:S04]  /*1690*/  @P0 FADD.FTZ R4, -R11, -RZ ;  /* 0x800000ff0b040221 */ /* 0x000fc80000010100 */
[----:B------:R-:W-:Y:S01]  /*16a0*/  @P0 FFMA R10, R11, R4, R8 ;  /* 0x000000040b0a0223 */ /* 0x000fe20000000008 */
[----:B------:R-:W-:-:S03]  /*16b0*/  @!P0 IMAD.MOV.U32 R4, RZ, RZ, R3 ;  /* 0x000000ffff048224 */ /* 0x000fc600078e0003 */
[----:B------:R-:W-:-:S04]  /*16c0*/  @P0 FFMA R9, R10, R9, R11 ;  /* 0x000000090a090223 */ /* 0x000fc8000000000b */
[----:B------:R-:W-:-:S07]  /*16d0*/  @P0 FMUL.FTZ R4, R9, 2.3283064365386962891e-10 ;  /* 0x2f80000009040820 */ /* 0x000fce0000410000 */
.L_x_23:
[----:B------:R-:W-:Y:S01]  /*16e0*/  MOV R8, R12 ;  /* 0x0000000c00087202 */ /* 0x000fe20000000f00 */
[----:B------:R-:W-:Y:S02]  /*16f0*/  IMAD.MOV.U32 R9, RZ, RZ, 0x0 ;  /* 0x00000000ff097424 */ /* 0x000fe400078e00ff */
[----:B------:R-:W-:Y:S02]  /*1700*/  IMAD.MOV.U32 R3, RZ, RZ, R4 ;  /* 0x000000ffff037224 */ /* 0x000fe400078e0004 */
[----:B------:R-:W-:Y:S05]  /*1710*/  RET.REL.NODEC R8 `(_Z17range_view_kernelPKfPii) ;  /* 0xffffffe808387950 */ /* 0x000fea0003c3ffff */
        .weak           $__internal_2_$__cuda_sm3x_div_rn_noftz_f32_slowpath
        .type           $__internal_2_$__cuda_sm3x_div_rn_noftz_f32_slowpath,@function
        .size           $__internal_2_$__cuda_sm3x_div_rn_noftz_f32_slowpath,(.L_x_38 - $__internal_2_$__cuda_sm3x_div_rn_noftz_f32_slowpath)
$__internal_2_$__cuda_sm3x_div_rn_noftz_f32_slowpath:
[----:B------:R-:W-:Y:S01]  /*1720*/  SHF.R.U32.HI R9, RZ, 0x17, R3 ;  /* 0x00000017ff097819 */ /* 0x000fe20000011603 */
[----:B------:R-:W-:Y:S01]  /*1730*/  BSSY.RECONVERGENT B1, `(.L_x_24) ;  /* 0x0000062000017945 */ /* 0x000fe20003800200 */
[----:B------:R-:W-:Y:S02]  /*1740*/  SHF.R.U32.HI R8, RZ, 0x17, R2 ;  /* 0x00000017ff087819 */ /* 0x000fe40000011602 */
[----:B------:R-:W-:Y:S02]  /*1750*/  LOP3.LUT R14, R9, 0xff, RZ, 0xc0, !PT ;  /* 0x000000ff090e7812 */ /* 0x000fe400078ec0ff */
[----:B------:R-:W-:-:S03]  /*1760*/  LOP3.LUT R12, R8, 0xff, RZ, 0xc0, !PT ;  /* 0x000000ff080c7812 */ /* 0x000fc600078ec0ff */
[----:B------:R-:W-:Y:S01]  /*1770*/  VIADD R10, R14, 0xffffffff ;  /* 0xffffffff0e0a7836 */ /* 0x000fe20000000000 */
[----:B------:R-:W-:-:S04]  /*1780*/  IADD3 R9, PT, PT, R12, -0x1, RZ ;  /* 0xffffffff0c097810 */ /* 0x000fc80007ffe0ff */
[----:B------:R-:W-:-:S04]  /*1790*/  ISETP.GT.U32.AND P0, PT, R10, 0xfd, PT ;  /* 0x000000fd0a00780c */ /* 0x000fc80003f04070 */
[----:B------:R-:W-:-:S13]  /*17a0*/  ISETP.GT.U32.OR P0, PT, R9, 0xfd, P0 ;  /* 0x000000fd0900780c */ /* 0x000fda0000704470 */
[----:B------:R-:W-:Y:S01]  /*17b0*/  @!P0 IMAD.MOV.U32 R8, RZ, RZ, RZ ;  /* 0x000000ffff088224 */ /* 0x000fe200078e00ff */
[----:B------:R-:W-:Y:S06]  /*17c0*/  @!P0 BRA `(.L_x_25) ;  /* 0x00000000005c8947 */ /* 0x000fec0003800000 */
[----:B------:R-:W-:Y:S02]  /*17d0*/  FSETP.GTU.FTZ.AND P0, PT, |R2|, +INF , PT ;  /* 0x7f8000000200780b */ /* 0x000fe40003f1c200 */
[----:B------:R-:W-:-:S04]  /*17e0*/  FSETP.GTU.FTZ.AND P1, PT, |R3|, +INF , PT ;  /* 0x7f8000000300780b */ /* 0x000fc80003f3c200 */
[----:B------:R-:W-:-:S13]  /*17f0*/  PLOP3.LUT P0, PT, P0, P1, PT, 0xf8, 0x8f ;  /* 0x00000000008f781c */ /* 0x000fda0000703f70 */
[----:B------:R-:W-:Y:S05]  /*1800*/  @P0 BRA `(.L_x_26) ;  /* 0x00000004004c0947 */ /* 0x000fea0003800000 */
[----:B------:R-:W-:-:S13]  /*1810*/  LOP3.LUT P0, RZ, R3, 0x7fffffff, R2, 0xc8, !PT ;  /* 0x7fffffff03ff7812 */ /* 0x000fda000780c802 */
[----:B------:R-:W-:Y:S05]  /*1820*/  @!P0 BRA `(.L_x_27) ;  /* 0x00000004003c8947 */ /* 0x000fea0003800000 */
[C---:B------:R-:W-:Y:S02]  /*1830*/  FSETP.NEU.FTZ.AND P1, PT, |R2|.reuse, +INF , PT ;  /* 0x7f8000000200780b */ /* 0x040fe40003f3d200 */
[----:B------:R-:W-:Y:S02]  /*1840*/  FSETP.NEU.FTZ.AND P2, PT, |R3|, +INF , PT ;  /* 0x7f8000000300780b */ /* 0x000fe40003f5d200 */
[----:B------:R-:W-:-:S11]  /*1850*/  FSETP.NEU.FTZ.AND P0, PT, |R2|, +INF , PT ;  /* 0x7f8000000200780b */ /* 0x000fd60003f1d200 */
[----:B------:R-:W-:Y:S05]  /*1860*/  @!P2 BRA !P1, `(.L_x_27) ;  /* 0x00000004002ca947 */ /* 0x000fea0004800000 */
[----:B------:R-:W-:-:S04]  /*1870*/  LOP3.LUT P1, RZ, R2, 0x7fffffff, RZ, 0xc0, !PT ;  /* 0x7fffffff02ff7812 */ /* 0x000fc8000782c0ff */
[----:B------:R-:W-:-:S13]  /*1880*/  PLOP3.LUT P1, PT, P2, P1, PT, 0x2f, 0xf2 ;  /* 0x0000000000f2781c */ /* 0x000fda0001722577 */
[----:B------:R-:W-:Y:S05]  /*1890*/  @P1 BRA `(.L_x_28) ;  /* 0x0000000400181947 */ /* 0x000fea0003800000 */
[----:B------:R-:W-:-:S04]  /*18a0*/  LOP3.LUT P1, RZ, R3, 0x7fffffff, RZ, 0xc0, !PT ;  /* 0x7fffffff03ff7812 */ /* 0x000fc8000782c0ff */
[----:B------:R-:W-:-:S13]  /*18b0*/  PLOP3.LUT P0, PT, P0, P1, PT, 0x2f, 0xf2 ;  /* 0x0000000000f2781c */ /* 0x000fda0000702577 */
[----:B------:R-:W-:Y:S05]  /*18c0*/  @P0 BRA `(.L_x_29) ;  /* 0x0000000400000947 */ /* 0x000fea0003800000 */
[----:B------:R-:W-:Y:S02]  /*18d0*/  ISETP.GE.AND P0, PT, R9, RZ, PT ;  /* 0x000000ff0900720c */ /* 0x000fe40003f06270 */
[----:B------:R-:W-:-:S11]  /*18e0*/  ISETP.GE.AND P1, PT, R10, RZ, PT ;  /* 0x000000ff0a00720c */ /* 0x000fd60003f26270 */
[----:B------:R-:W-:Y:S01]  /*18f0*/  @P0 IMAD.MOV.U32 R8, RZ, RZ, RZ ;  /* 0x000000ffff080224 */ /* 0x000fe200078e00ff */
[----:B------:R-:W-:Y:S01]  /*1900*/  @!P0 MOV R8, 0xffffffc0 ;  /* 0xffffffc000088802 */ /* 0x000fe20000000f00 */
[----:B------:R-:W-:Y:S01]  /*1910*/  @!P0 FFMA R2, R2, 1.84467440737095516160e+19, RZ ;  /* 0x5f80000002028823 */ /* 0x000fe200000000ff */
[----:B------:R-:W-:-:S03]  /*1920*/  @!P1 FFMA R3, R3, 1.84467440737095516160e+19, RZ ;  /* 0x5f80000003039823 */ /* 0x000fc600000000ff */
[----:B------:R-:W-:-:S07]  /*1930*/  @!P1 VIADD R8, R8, 0x40 ;  /* 0x0000004008089836 */ /* 0x000fce0000000000 */
.L_x_25:
[----:B------:R-:W-:Y:S01]  /*1940*/  LEA R10, R14, 0xc0800000, 0x17 ;  /* 0xc08000000e0a7811 */ /* 0x000fe200078eb8ff */
[----:B------:R-:W-:Y:S04]  /*1950*/  BSSY.RECONVERGENT B2, `(.L_x_30) ;  /* 0x0000036000027945 */ /* 0x000fe80003800200 */
[----:B------:R-:W-:Y:S01]  /*1960*/  IMAD.IADD R10, R3, 0x1, -R10 ;  /* 0x00000001030a7824 */ /* 0x000fe200078e0a0a */
[----:B------:R-:W-:-:S03]  /*1970*/  IADD3 R3, PT, PT, R12, -0x7f, RZ ;  /* 0xffffff810c037810 */ /* 0x000fc60007ffe0ff */
[----:B------:R-:W0:Y:S01]  /*1980*/  MUFU.RCP R9, R10 ;  /* 0x0000000a00097308 */ /* 0x000e220000001000 */
[----:B------:R-:W-:Y:S01]  /*1990*/  FADD.FTZ R11, -R10, -RZ ;  /* 0x800000ff0a0b7221 */ /* 0x000fe20000010100 */
[----:B------:R-:W-:-:S03]  /*19a0*/  IMAD R2, R3, -0x800000, R2 ;  /* 0xff80000003027824 */ /* 0x000fc600078e0202 */
[----:B0-----:R-:W-:-:S04]  /*19b0*/  FFMA R12, R9, R11, 1 ;  /* 0x3f800000090c7423 */ /* 0x001fc8000000000b */
[----:B------:R-:W-:-:S04]  /*19c0*/  FFMA R16, R9, R12, R9 ;  /* 0x0000000c09107223 */ /* 0x000fc80000000009 */
[----:B------:R-:W-:-:S04]  /*19d0*/  FFMA R9, R2, R16, RZ ;  /* 0x0000001002097223 */ /* 0x000fc800000000ff */
[----:B------:R-:W-:-:S04]  /*19e0*/  FFMA R12, R11, R9, R2 ;  /* 0x000000090b0c7223 */ /* 0x000fc80000000002 */
[----:B------:R-:W-:Y:S01]  /*19f0*/  FFMA R13, R16, R12, R9 ;  /* 0x0000000c100d7223 */ /* 0x000fe20000000009 */
[----:B------:R-:W-:-:S03]  /*1a00*/  IADD3 R9, PT, PT, R3, 0x7f, -R14 ;  /* 0x0000007f03097810 */ /* 0x000fc60007ffe80e */
[----:B------:R-:W-:Y:S02]  /*1a10*/  FFMA R12, R11, R13, R2 ;  /* 0x0000000d0b0c7223 */ /* 0x000fe40000000002 */
[----:B------:R-:W-:Y:S02]  /*1a20*/  IMAD.IADD R9, R9, 0x1, R8 ;  /* 0x0000000109097824 */ /* 0x000fe400078e0208 */
[----:B------:R-:W-:-:S05]  /*1a30*/  FFMA R2, R16, R12, R13 ;  /* 0x0000000c10027223 */ /* 0x000fca000000000d */
[----:B------:R-:W-:-:S04]  /*1a40*/  SHF.R.U32.HI R3, RZ, 0x17, R2 ;  /* 0x00000017ff037819 */ /* 0x000fc80000011602 */
[----:B------:R-:W-:-:S05]  /*1a50*/  LOP3.LUT R3, R3, 0xff, RZ, 0xc0, !PT ;  /* 0x000000ff03037812 */ /* 0x000fca00078ec0ff */
[----:B------:R-:W-:-:S05]  /*1a60*/  IMAD.IADD R11, R3, 0x1, R9 ;  /* 0x00000001030b7824 */ /* 0x000fca00078e0209 */
[----:B------:R-:W-:-:S04]  /*1a70*/  IADD3 R3, PT, PT, R11, -0x1, RZ ;  /* 0xffffffff0b037810 */ /* 0x000fc80007ffe0ff */
[----:B------:R-:W-:-:S13]  /*1a80*/  ISETP.GE.U32.AND P0, PT, R3, 0xfe, PT ;  /* 0x000000fe0300780c */ /* 0x000fda0003f06070 */
[----:B------:R-:W-:Y:S05]  /*1a90*/  @!P0 BRA `(.L_x_31) ;  /* 0x0000000000808947 */ /* 0x000fea0003800000 */
[----:B------:R-:W-:-:S13]  /*1aa0*/  ISETP.GT.AND P0, PT, R11, 0xfe, PT ;  /* 0x000000fe0b00780c */ /* 0x000fda0003f04270 */
[----:B------:R-:W-:Y:S05]  /*1ab0*/  @P0 BRA `(.L_x_32) ;  /* 0x00000000006c0947 */ /* 0x000fea0003800000 */
[----:B------:R-:W-:-:S13]  /*1ac0*/  ISETP.GE.AND P0, PT, R11, 0x1, PT ;  /* 0x000000010b00780c */ /* 0x000fda0003f06270 */
[----:B------:R-:W-:Y:S05]  /*1ad0*/  @P0 BRA `(.L_x_33) ;  /* 0x0000000000740947 */ /* 0x000fea0003800000 */
[----:B------:R-:W-:Y:S02]  /*1ae0*/  ISETP.GE.AND P0, PT, R11, -0x18, PT ;  /* 0xffffffe80b00780c */ /* 0x000fe40003f06270 */
[----:B------:R-:W-:-:S11]  /*1af0*/  LOP3.LUT R2, R2, 0x80000000, RZ, 0xc0, !PT ;  /* 0x8000000002027812 */ /* 0x000fd600078ec0ff */
[----:B------:R-:W-:Y:S05]  /*1b00*/  @!P0 BRA `(.L_x_33) ;  /* 0x0000000000688947 */ /* 0x000fea0003800000 */
[CCC-:B------:R-:W-:Y:S01]  /*1b10*/  FFMA.RZ R3, R16.reuse, R12.reuse, R13.reuse ;  /* 0x0000000c10037223 */ /* 0x1c0fe2000000c00d */
[C---:B------:R-:W-:Y:S02]  /*1b20*/  VIADD R10, R11.reuse, 0x20 ;  /* 0x000000200b0a7836 */ /* 0x040fe40000000000 */
[CCC-:B------:R-:W-:Y:S01]  /*1b30*/  FFMA.RM R8, R16.reuse, R12.reuse, R13.reuse ;  /* 0x0000000c10087223 */ /* 0x1c0fe2000000400d */
[----:B------:R-:W-:Y:S02]  /*1b40*/  ISETP.NE.AND P2, PT, R11, RZ, PT ;  /* 0x000000ff0b00720c */ /* 0x000fe40003f45270 */
[----:B------:R-:W-:Y:S01]  /*1b50*/  LOP3.LUT R9, R3, 0x7fffff, RZ, 0xc0, !PT ;  /* 0x007fffff03097812 */ /* 0x000fe200078ec0ff */
[----:B------:R-:W-:Y:S01]  /*1b60*/  FFMA.RP R3, R16, R12, R13 ;  /* 0x0000000c10037223 */ /* 0x000fe2000000800d */
[----:B------:R-:W-:Y:S01]  /*1b70*/  ISETP.NE.AND P1, PT, R11, RZ, PT ;  /* 0x000000ff0b00720c */ /* 0x000fe20003f25270 */
[----:B------:R-:W-:Y:S01]  /*1b80*/  IMAD.MOV R11, RZ, RZ, -R11 ;  /* 0x000000ffff0b7224 */ /* 0x000fe200078e0a0b */
[----:B------:R-:W-:-:S02]  /*1b90*/  LOP3.LUT R9, R9, 0x800000, RZ, 0xfc, !PT ;  /* 0x0080000009097812 */ /* 0x000fc400078efcff */
[----:B------:R-:W-:Y:S02]  /*1ba0*/  FSETP.NEU.FTZ.AND P0, PT, R3, R8, PT ;  /* 0x000000080300720b */ /* 0x000fe40003f1d000 */
[----:B------:R-:W-:Y:S02]  /*1bb0*/  SHF.L.U32 R10, R9, R10, RZ ;  /* 0x0000000a090a7219 */ /* 0x000fe400000006ff */
[----:B------:R-:W-:Y:S02]  /*1bc0*/  SEL R8, R11, RZ, P2 ;  /* 0x000000ff0b087207 */ /* 0x000fe40001000000 */
[----:B------:R-:W-:Y:S02]  /*1bd0*/  ISETP.NE.AND P1, PT, R10, RZ, P1 ;  /* 0x000000ff0a00720c */ /* 0x000fe40000f25270 */
[----:B------:R-:W-:Y:S02]  /*1be0*/  SHF.R.U32.HI R8, RZ, R8, R9 ;  /* 0x00000008ff087219 */ /* 0x000fe40000011609 */
[----:B------:R-:W-:-:S02]  /*1bf0*/  PLOP3.LUT P0, PT, P0, P1, PT, 0xf8, 0x8f ;  /* 0x00000000008f781c */ /* 0x000fc40000703f70 */
[----:B------:R-:W-:Y:S02]  /*1c00*/  SHF.R.U32.HI R10, RZ, 0x1, R8 ;  /* 0x00000001ff0a7819 */ /* 0x000fe40000011608 */
[----:B------:R-:W-:-:S04]  /*1c10*/  SEL R3, RZ, 0x1, !P0 ;  /* 0x00000001ff037807 */ /* 0x000fc80004000000 */
[----:B------:R-:W-:-:S04]  /*1c20*/  LOP3.LUT R3, R3, 0x1, R10, 0xf8, !PT ;  /* 0x0000000103037812 */ /* 0x000fc800078ef80a */
[----:B------:R-:W-:-:S04]  /*1c30*/  LOP3.LUT R3, R3, R8, RZ, 0xc0, !PT ;  /* 0x0000000803037212 */ /* 0x000fc800078ec0ff */
[----:B------:R-:W-:-:S04]  /*1c40*/  IADD3 R3, PT, PT, R10, R3, RZ ;  /* 0x000000030a037210 */ /* 0x000fc80007ffe0ff */
[----:B------:R-:W-:Y:S01]  /*1c50*/  LOP3.LUT R2, R3, R2, RZ, 0xfc, !PT ;  /* 0x0000000203027212 */ /* 0x000fe200078efcff */
[----:B------:R-:W-:Y:S06]  /*1c60*/  BRA `(.L_x_33) ;  /* 0x0000000000107947 */ /* 0x000fec0003800000 */
.L_x_32:
[----:B------:R-:W-:-:S04]  /*1c70*/  LOP3.LUT R2, R2, 0x80000000, RZ, 0xc0, !PT ;  /* 0x8000000002027812 */ /* 0x000fc800078ec0ff */
[----:B------:R-:W-:Y:S01]  /*1c80*/  LOP3.LUT R2, R2, 0x7f800000, RZ, 0xfc, !PT ;  /* 0x7f80000002027812 */ /* 0x000fe200078efcff */
[----:B------:R-:W-:Y:S06]  /*1c90*/  BRA `(.L_x_33) ;  /* 0x0000000000047947 */ /* 0x000fec0003800000 */
.L_x_31:
[----:B------:R-:W-:-:S07]  /*1ca0*/  IMAD R2, R9, 0x800000, R2 ;  /* 0x0080000009027824 */ /* 0x000fce00078e0202 */
.L_x_33:
[----:B------:R-:W-:Y:S05]  /*1cb0*/  BSYNC.RECONVERGENT B2 ;  /* 0x0000000000027941 */ /* 0x000fea0003800200 */
.L_x_30:
[----:B------:R-:W-:Y:S05]  /*1cc0*/  BRA `(.L_x_34) ;  /* 0x0000000000207947 */ /* 0x000fea0003800000 */
.L_x_29:
[----:B------:R-:W-:-:S04]  /*1cd0*/  LOP3.LUT R2, R3, 0x80000000, R2, 0x48, !PT ;  /* 0x8000000003027812 */ /* 0x000fc800078e4802 */
[----:B------:R-:W-:Y:S01]  /*1ce0*/  LOP3.LUT R2, R2, 0x7f800000, RZ, 0xfc, !PT ;  /* 0x7f80000002027812 */ /* 0x000fe200078efcff */
[----:B------:R-:W-:Y:S06]  /*1cf0*/  BRA `(.L_x_34) ;  /* 0x0000000000147947 */ /* 0x000fec0003800000 */
.L_x_28:
[----:B------:R-:W-:Y:S01]  /*1d00*/  LOP3.LUT R2, R3, 0x80000000, R2, 0x48, !PT ;  /* 0x8000000003027812 */ /* 0x000fe200078e4802 */
[----:B------:R-:W-:Y:S06]  /*1d10*/  BRA `(.L_x_34) ;  /* 0x00000000000c7947 */ /* 0x000fec0003800000 */
.L_x_27:
[----:B------:R-:W0:Y:S01]  /*1d20*/  MUFU.RSQ R2, -QNAN ;  /* 0xffc0000000027908 */ /* 0x000e220000001400 */
[----:B------:R-:W-:Y:S05]  /*1d30*/  BRA `(.L_x_34) ;  /* 0x0000000000047947 */ /* 0x000fea0003800000 */
.L_x_26:
[----:B------:R-:W-:-:S07]  /*1d40*/  FADD.FTZ R2, R2, R3 ;  /* 0x0000000302027221 */ /* 0x000fce0000010000 */
.L_x_34:
[----:B------:R-:W-:Y:S05]  /*1d50*/  BSYNC.RECONVERGENT B1 ;  /* 0x0000000000017941 */ /* 0x000fea0003800200 */
.L_x_24:
[----:B0-----:R-:W-:Y:S01]  /*1d60*/  IMAD.MOV.U32 R8, RZ, RZ, R2 ;  /* 0x000000ffff087224 */ /* 0x001fe200078e0002 */
[----:B------:R-:W-:Y:S01]  /*1d70*/  MOV R2, R4 ;  /* 0x0000000400027202 */ /* 0x000fe20000000f00 */
[----:B------:R-:W-:-:S04]  /*1d80*/  IMAD.MOV.U32 R3, RZ, RZ, 0x0 ;  /* 0x00000000ff037424 */ /* 0x000fc800078e00ff */
[----:B------:R-:W-:Y:S05]  /*1d90*/  RET.REL.NODEC R2 `(_Z17range_view_kernelPKfPii) ;  /* 0xffffffe002987950 */ /* 0x000fea0003c3ffff */
.L_x_35:
[----:B------:R-:W-:-:S00]  /*1da0*/  BRA `(.L_x_35) ;  /* 0xfffffffc00fc7947 */ /* 0x000fc0000383ffff */
[----:B------:R-:W-:-:S00]  /*1db0*/  NOP ;  /* 0x0000000000007918 */ /* 0x000fc00000000000 */
        /* <DEDUP_REMOVED lines=12> */
.L_x_38:


//--------------------- .nv.shared.reserved.0     --------------------------
	.section	.nv.shared.reserved.0,"aw",@nobits
	.weak		__nv_reservedSMEM_offset_0_alias
	.size		__nv_reservedSMEM_offset_0_alias, 0, 64
	.other		__nv_reservedSMEM_offset_0_alias,@"STO_CUDA_RESERVED_SHARED STV_DEFAULT"
__nv_reservedSMEM_offset_0_alias:
	.zero		0
	.zero		64


//--------------------- .nv.constant0._Z17range_view_kernelPKfPii --------------------------
	.section	.nv.constant0._Z17range_view_kernelPKfPii,"a",@progbits
	.sectionflags	@""
	.align	4
.nv.constant0._Z17range_view_kernelPKfPii:
	.zero		916


//--------------------- SYMBOLS --------------------------

	.type		.nv.reservedSmem.offset0,@object
	.size		.nv.reservedSmem.offset0,0x4
